//
// Generated by NVIDIA NVVM Compiler
//
// Compiler Build ID: CL-36424714
// Cuda compilation tools, release 13.0, V13.0.88
// Based on NVVM 20.0.0
//

.version 9.0
.target sm_100
.address_size 64

	// .globl	_Z13CorrectEnergyiiPf

.visible .entry _Z13CorrectEnergyiiPf(
	.param .u32 _Z13CorrectEnergyiiPf_param_0,
	.param .u32 _Z13CorrectEnergyiiPf_param_1,
	.param .u64 .ptr .align 1 _Z13CorrectEnergyiiPf_param_2
)
{
	.reg .pred 	%p<3>;
	.reg .b32 	%r<12>;
	.reg .b32 	%f<4>;
	.reg .b64 	%rd<5>;

	ld.param.u32 	%r6, [_Z13CorrectEnergyiiPf_param_0];
	ld.param.u32 	%r7, [_Z13CorrectEnergyiiPf_param_1];
	ld.param.u64 	%rd2, [_Z13CorrectEnergyiiPf_param_2];
	mov.u32 	%r8, %ctaid.x;
	mov.u32 	%r1, %ntid.x;
	mov.u32 	%r9, %tid.x;
	mad.lo.s32 	%r11, %r8, %r1, %r9;
	setp.ge.s32 	%p1, %r11, %r6;
	@%p1 bra 	$L__BB0_3;
	cvt.rn.f32.s32 	%f1, %r7;
	mov.u32 	%r10, %nctaid.x;
	mul.lo.s32 	%r3, %r1, %r10;
	cvta.to.global.u64 	%rd1, %rd2;
$L__BB0_2:
	mul.wide.s32 	%rd3, %r11, 4;
	add.s64 	%rd4, %rd1, %rd3;
	ld.global.f32 	%f2, [%rd4];
	div.rn.f32 	%f3, %f2, %f1;
	st.global.f32 	[%rd4], %f3;
	add.s32 	%r11, %r11, %r3;
	setp.lt.s32 	%p2, %r11, %r6;
	@%p2 bra 	$L__BB0_2;
$L__BB0_3:
	ret;

}
	// .globl	_Z8ConjMultiP6float2S0_ii
.visible .entry _Z8ConjMultiP6float2S0_ii(
	.param .u32 _Z8ConjMultiP6float2S0_ii_param_0,
	.param .u64 .ptr .align 1 _Z8ConjMultiP6float2S0_ii_param_1,
	.param .u64 .ptr .align 1 _Z8ConjMultiP6float2S0_ii_param_2,
	.param .u32 _Z8ConjMultiP6float2S0_ii_param_3,
	.param .u32 _Z8ConjMultiP6float2S0_ii_param_4
)
{
	.reg .pred 	%p<3>;
	.reg .b32 	%r<15>;
	.reg .b32 	%f<11>;
	.reg .b64 	%rd<9>;

	ld.param.u32 	%r7, [_Z8ConjMultiP6float2S0_ii_param_0];
	ld.param.u64 	%rd3, [_Z8ConjMultiP6float2S0_ii_param_1];
	ld.param.u64 	%rd4, [_Z8ConjMultiP6float2S0_ii_param_2];
	ld.param.u32 	%r8, [_Z8ConjMultiP6float2S0_ii_param_3];
	ld.param.u32 	%r9, [_Z8ConjMultiP6float2S0_ii_param_4];
	mul.lo.s32 	%r1, %r9, %r8;
	mov.u32 	%r10, %ctaid.x;
	mov.u32 	%r2, %ntid.x;
	mov.u32 	%r11, %tid.x;
	mad.lo.s32 	%r14, %r10, %r2, %r11;
	setp.ge.s32 	%p1, %r14, %r7;
	@%p1 bra 	$L__BB1_3;
	mov.u32 	%r12, %nctaid.x;
	mul.lo.s32 	%r4, %r2, %r12;
	cvta.to.global.u64 	%rd1, %rd4;
	cvta.to.global.u64 	%rd2, %rd3;
$L__BB1_2:
	rem.s32 	%r13, %r14, %r1;
	mul.wide.s32 	%rd5, %r14, 8;
	add.s64 	%rd6, %rd1, %rd5;
	ld.global.v2.f32 	{%f1, %f2}, [%rd6];
	mul.wide.s32 	%rd7, %r13, 8;
	add.s64 	%rd8, %rd2, %rd7;
	ld.global.v2.f32 	{%f3, %f4}, [%rd8];
	mul.f32 	%f5, %f2, %f4;
	fma.rn.f32 	%f6, %f1, %f3, %f5;
	st.global.f32 	[%rd6], %f6;
	mul.f32 	%f7, %f1, %f4;
	ld.global.f32 	%f8, [%rd8];
	mul.f32 	%f9, %f2, %f8;
	sub.f32 	%f10, %f7, %f9;
	st.global.f32 	[%rd6+4], %f10;
	add.s32 	%r14, %r14, %r4;
	setp.lt.s32 	%p2, %r14, %r7;
	@%p2 bra 	$L__BB1_2;
$L__BB1_3:
	ret;

}
	// .globl	_Z8SumGridsiP6float2S0_iii
.visible .entry _Z8SumGridsiP6float2S0_iii(
	.param .u32 _Z8SumGridsiP6float2S0_iii_param_0,
	.param .u64 .ptr .align 1 _Z8SumGridsiP6float2S0_iii_param_1,
	.param .u64 .ptr .align 1 _Z8SumGridsiP6float2S0_iii_param_2,
	.param .u32 _Z8SumGridsiP6float2S0_iii_param_3,
	.param .u32 _Z8SumGridsiP6float2S0_iii_param_4,
	.param .u32 _Z8SumGridsiP6float2S0_iii_param_5
)
{
	.reg .pred 	%p<12>;
	.reg .b32 	%r<50>;
	.reg .b32 	%f<80>;
	.reg .b64 	%rd<31>;

	ld.param.u32 	%r29, [_Z8SumGridsiP6float2S0_iii_param_0];
	ld.param.u64 	%rd4, [_Z8SumGridsiP6float2S0_iii_param_1];
	ld.param.u64 	%rd5, [_Z8SumGridsiP6float2S0_iii_param_2];
	ld.param.u32 	%r30, [_Z8SumGridsiP6float2S0_iii_param_3];
	ld.param.u32 	%r31, [_Z8SumGridsiP6float2S0_iii_param_4];
	cvta.to.global.u64 	%rd1, %rd4;
	cvta.to.global.u64 	%rd2, %rd5;
	mov.u32 	%r32, %ctaid.x;
	mov.u32 	%r1, %ntid.x;
	mov.u32 	%r33, %tid.x;
	mad.lo.s32 	%r43, %r32, %r1, %r33;
	setp.ge.s32 	%p1, %r43, %r29;
	@%p1 bra 	$L__BB2_16;
	setp.gt.s32 	%p2, %r30, 0;
	mov.u32 	%r34, %nctaid.x;
	mul.lo.s32 	%r3, %r1, %r34;
	@%p2 bra 	$L__BB2_2;
	bra.uni 	$L__BB2_15;
$L__BB2_2:
	and.b32  	%r4, %r30, 7;
	add.s32 	%r5, %r4, -1;
	and.b32  	%r6, %r30, 3;
	and.b32  	%r7, %r30, 2147483640;
	and.b32  	%r8, %r30, 1;
	neg.s32 	%r9, %r7;
	mul.lo.s32 	%r10, %r31, %r30;
	shl.b32 	%r11, %r31, 3;
	mul.wide.s32 	%rd27, %r31, 8;
$L__BB2_3:
	setp.lt.u32 	%p4, %r30, 8;
	div.s32 	%r13, %r43, %r31;
	mul.lo.s32 	%r36, %r13, %r31;
	sub.s32 	%r14, %r43, %r36;
	mul.wide.s32 	%rd8, %r43, 8;
	add.s64 	%rd3, %rd2, %rd8;
	mov.f32 	%f74, 0f00000000;
	st.global.v2.f32 	[%rd3], {%f74, %f74};
	mul.lo.s32 	%r15, %r13, %r30;
	mov.b32 	%r47, 0;
	mov.f32 	%f75, %f74;
	@%p4 bra 	$L__BB2_6;
	mad.lo.s32 	%r44, %r10, %r13, %r14;
	mov.f32 	%f74, 0f00000000;
	mov.u32 	%r45, %r9;
$L__BB2_5:
	.pragma "nounroll";
	mul.wide.s32 	%rd9, %r44, 8;
	add.s64 	%rd10, %rd1, %rd9;
	ld.global.v2.f32 	{%f18, %f19}, [%rd10];
	add.f32 	%f20, %f18, %f75;
	add.f32 	%f21, %f19, %f74;
	st.global.v2.f32 	[%rd3], {%f20, %f21};
	add.s64 	%rd12, %rd10, %rd27;
	ld.global.v2.f32 	{%f22, %f23}, [%rd12];
	add.f32 	%f24, %f22, %f20;
	add.f32 	%f25, %f23, %f21;
	st.global.v2.f32 	[%rd3], {%f24, %f25};
	add.s64 	%rd13, %rd12, %rd27;
	ld.global.v2.f32 	{%f26, %f27}, [%rd13];
	add.f32 	%f28, %f26, %f24;
	add.f32 	%f29, %f27, %f25;
	st.global.v2.f32 	[%rd3], {%f28, %f29};
	add.s64 	%rd14, %rd13, %rd27;
	ld.global.v2.f32 	{%f30, %f31}, [%rd14];
	add.f32 	%f32, %f30, %f28;
	add.f32 	%f33, %f31, %f29;
	st.global.v2.f32 	[%rd3], {%f32, %f33};
	add.s64 	%rd15, %rd14, %rd27;
	ld.global.v2.f32 	{%f34, %f35}, [%rd15];
	add.f32 	%f36, %f34, %f32;
	add.f32 	%f37, %f35, %f33;
	st.global.v2.f32 	[%rd3], {%f36, %f37};
	add.s64 	%rd16, %rd15, %rd27;
	ld.global.v2.f32 	{%f38, %f39}, [%rd16];
	add.f32 	%f40, %f38, %f36;
	add.f32 	%f41, %f39, %f37;
	st.global.v2.f32 	[%rd3], {%f40, %f41};
	add.s64 	%rd17, %rd16, %rd27;
	ld.global.v2.f32 	{%f42, %f43}, [%rd17];
	add.f32 	%f44, %f42, %f40;
	add.f32 	%f45, %f43, %f41;
	st.global.v2.f32 	[%rd3], {%f44, %f45};
	add.s64 	%rd18, %rd17, %rd27;
	ld.global.v2.f32 	{%f46, %f47}, [%rd18];
	add.f32 	%f75, %f46, %f44;
	add.f32 	%f74, %f47, %f45;
	st.global.v2.f32 	[%rd3], {%f75, %f74};
	add.s32 	%r45, %r45, 8;
	add.s32 	%r44, %r44, %r11;
	setp.eq.s32 	%p5, %r45, 0;
	mov.u32 	%r47, %r7;
	@%p5 bra 	$L__BB2_6;
	bra.uni 	$L__BB2_5;
$L__BB2_6:
	setp.eq.s32 	%p6, %r4, 0;
	@%p6 bra 	$L__BB2_14;
	setp.lt.u32 	%p7, %r5, 3;
	@%p7 bra 	$L__BB2_9;
	add.s32 	%r37, %r47, %r15;
	mad.lo.s32 	%r38, %r37, %r31, %r14;
	mul.wide.s32 	%rd19, %r38, 8;
	add.s64 	%rd20, %rd1, %rd19;
	ld.global.v2.f32 	{%f48, %f49}, [%rd20];
	add.f32 	%f50, %f48, %f75;
	add.f32 	%f51, %f49, %f74;
	st.global.v2.f32 	[%rd3], {%f50, %f51};
	add.s64 	%rd22, %rd20, %rd27;
	ld.global.v2.f32 	{%f52, %f53}, [%rd22];
	add.f32 	%f54, %f52, %f50;
	add.f32 	%f55, %f53, %f51;
	st.global.v2.f32 	[%rd3], {%f54, %f55};
	add.s64 	%rd23, %rd22, %rd27;
	ld.global.v2.f32 	{%f56, %f57}, [%rd23];
	add.f32 	%f58, %f56, %f54;
	add.f32 	%f59, %f57, %f55;
	st.global.v2.f32 	[%rd3], {%f58, %f59};
	add.s64 	%rd24, %rd23, %rd27;
	ld.global.v2.f32 	{%f60, %f61}, [%rd24];
	add.f32 	%f75, %f60, %f58;
	add.f32 	%f74, %f61, %f59;
	st.global.v2.f32 	[%rd3], {%f75, %f74};
	add.s32 	%r47, %r47, 4;
$L__BB2_9:
	setp.eq.s32 	%p8, %r6, 0;
	@%p8 bra 	$L__BB2_14;
	setp.eq.s32 	%p9, %r6, 1;
	@%p9 bra 	$L__BB2_12;
	add.s32 	%r39, %r47, %r15;
	mad.lo.s32 	%r40, %r39, %r31, %r14;
	mul.wide.s32 	%rd25, %r40, 8;
	add.s64 	%rd26, %rd1, %rd25;
	ld.global.v2.f32 	{%f62, %f63}, [%rd26];
	add.f32 	%f64, %f62, %f75;
	add.f32 	%f65, %f63, %f74;
	st.global.v2.f32 	[%rd3], {%f64, %f65};
	add.s64 	%rd28, %rd26, %rd27;
	ld.global.v2.f32 	{%f66, %f67}, [%rd28];
	add.f32 	%f75, %f66, %f64;
	add.f32 	%f74, %f67, %f65;
	st.global.v2.f32 	[%rd3], {%f75, %f74};
	add.s32 	%r47, %r47, 2;
$L__BB2_12:
	setp.eq.s32 	%p10, %r8, 0;
	@%p10 bra 	$L__BB2_14;
	add.s32 	%r41, %r47, %r15;
	mad.lo.s32 	%r42, %r41, %r31, %r14;
	mul.wide.s32 	%rd29, %r42, 8;
	add.s64 	%rd30, %rd1, %rd29;
	ld.global.v2.f32 	{%f68, %f69}, [%rd30];
	add.f32 	%f70, %f68, %f75;
	add.f32 	%f71, %f69, %f74;
	st.global.v2.f32 	[%rd3], {%f70, %f71};
$L__BB2_14:
	add.s32 	%r43, %r43, %r3;
	setp.lt.s32 	%p11, %r43, %r29;
	@%p11 bra 	$L__BB2_3;
	bra.uni 	$L__BB2_16;
$L__BB2_15:
	mul.wide.s32 	%rd6, %r43, 8;
	add.s64 	%rd7, %rd2, %rd6;
	mov.f32 	%f15, 0f00000000;
	st.global.v2.f32 	[%rd7], {%f15, %f15};
	add.s32 	%r43, %r43, %r3;
	setp.lt.s32 	%p3, %r43, %r29;
	@%p3 bra 	$L__BB2_15;
$L__BB2_16:
	ret;

}


// ===== COMPILED SASS (sm_100) =====

	.target	sm_100

	.elftype	@"ET_EXEC"


//--------------------- .note.nv.tkinfo           --------------------------
	.section	.note.nv.tkinfo,"",@"SHT_NOTE"
	.sectionflags	@"SHF_NOTE_NV_TKINFO"
	.tkinfo
        /*0018*/ 	.word	0x00000002
        /*0030*/ 	.string	""
        /*0030*/ 	.string	"ptxas"
        /*0030*/ 	.string	"Cuda compilation tools, release 13.0, V13.0.88"
        /*0030*/ 	.string	"Build cuda_13.0.r13.0/compiler.36424714_0"
        /*0030*/ 	.string	"-arch sm_100 -m 64 "



//--------------------- .note.nv.cuinfo           --------------------------
	.section	.note.nv.cuinfo,"",@"SHT_NOTE"
	.sectionflags	@"SHF_NOTE_NV_CUINFO"
        /*0018*/ 	.short	0x0002
        /*001a*/ 	.short	0x0064
        /*001c*/ 	.short	0x0082
	.zero		2


//--------------------- .nv.info                  --------------------------
	.section	.nv.info,"",@"SHT_CUDA_INFO"
	.align	4


	//----- nvinfo : EIATTR_REGCOUNT
	.align		4
        /*0000*/ 	.byte	0x04, 0x2f
        /*0002*/ 	.short	(.L_1 - .L_0)
	.align		4
.L_0:
        /*0004*/ 	.word	index@(_Z13CorrectEnergyiiPf)
        /*0008*/ 	.word	0x00000016


	//----- nvinfo : EIATTR_FRAME_SIZE
	.align		4
.L_1:
        /*000c*/ 	.byte	0x04, 0x11
        /*000e*/ 	.short	(.L_3 - .L_2)
	.align		4
.L_2:
        /*0010*/ 	.word	index@($__internal_0_$__cuda_sm3x_div_rn_noftz_f32_slowpath)
        /*0014*/ 	.word	0x00000000


	//----- nvinfo : EIATTR_FRAME_SIZE
	.align		4
.L_3:
        /*0018*/ 	.byte	0x04, 0x11
        /*001a*/ 	.short	(.L_5 - .L_4)
	.align		4
.L_4:
        /*001c*/ 	.word	index@(_Z13CorrectEnergyiiPf)
        /*0020*/ 	.word	0x00000000


	//----- nvinfo : EIATTR_REGCOUNT
	.align		4
.L_5:
        /*0024*/ 	.byte	0x04, 0x2f
        /*0026*/ 	.short	(.L_7 - .L_6)
	.align		4
.L_6:
        /*0028*/ 	.word	index@(_Z8ConjMultiP6float2S0_ii)
        /*002c*/ 	.word	0x00000016


	//----- nvinfo : EIATTR_FRAME_SIZE
	.align		4
.L_7:
        /*0030*/ 	.byte	0x04, 0x11
        /*0032*/ 	.short	(.L_9 - .L_8)
	.align		4
.L_8:
        /*0034*/ 	.word	index@(_Z8ConjMultiP6float2S0_ii)
        /*0038*/ 	.word	0x00000000


	//----- nvinfo : EIATTR_REGCOUNT
	.align		4
.L_9:
        /*003c*/ 	.byte	0x04, 0x2f
        /*003e*/ 	.short	(.L_11 - .L_10)
	.align		4
.L_10:
        /*0040*/ 	.word	index@(_Z8SumGridsiP6float2S0_iii)
        /*0044*/ 	.word	0x00000020


	//----- nvinfo : EIATTR_FRAME_SIZE
	.align		4
.L_11:
        /*0048*/ 	.byte	0x04, 0x11
        /*004a*/ 	.short	(.L_13 - .L_12)
	.align		4
.L_12:
        /*004c*/ 	.word	index@(_Z8SumGridsiP6float2S0_iii)
        /*0050*/ 	.word	0x00000000


	//----- nvinfo : EIATTR_MIN_STACK_SIZE
	.align		4
.L_13:
        /*0054*/ 	.byte	0x04, 0x12
        /*0056*/ 	.short	(.L_15 - .L_14)
	.align		4
.L_14:
        /*0058*/ 	.word	index@(_Z8SumGridsiP6float2S0_iii)
        /*005c*/ 	.word	0x00000000


	//----- nvinfo : EIATTR_MIN_STACK_SIZE
	.align		4
.L_15:
        /*0060*/ 	.byte	0x04, 0x12
        /*0062*/ 	.short	(.L_17 - .L_16)
	.align		4
.L_16:
        /*0064*/ 	.word	index@(_Z8ConjMultiP6float2S0_ii)
        /*0068*/ 	.word	0x00000000


	//----- nvinfo : EIATTR_MIN_STACK_SIZE
	.align		4
.L_17:
        /*006c*/ 	.byte	0x04, 0x12
        /*006e*/ 	.short	(.L_19 - .L_18)
	.align		4
.L_18:
        /*0070*/ 	.word	index@(_Z13CorrectEnergyiiPf)
        /*0074*/ 	.word	0x00000000
.L_19:


//--------------------- .nv.compat                --------------------------
	.section	.nv.compat,"",@"SHT_CUDA_COMPAT_INFO"
	.align	4
        /*0000*/ 	.byte	0x02, 0x09, 0x00, 0x00, 0x02, 0x02, 0x01, 0x00, 0x02, 0x05, 0x05, 0x00, 0x03, 0x07, 0x01, 0x01
        /*0010*/ 	.byte	0x02, 0x03, 0x00, 0x00, 0x02, 0x06, 0x01, 0x00, 0x04, 0x0b, 0x08, 0x00, 0x01, 0x00, 0x00, 0x00
        /*0020*/ 	.byte	0x00, 0x00, 0x00, 0x00


//--------------------- .nv.info._Z8SumGridsiP6float2S0_iii --------------------------
	.section	.nv.info._Z8SumGridsiP6float2S0_iii,"",@"SHT_CUDA_INFO"
	.sectionflags	@""
	.align	4


	//----- nvinfo : EIATTR_CUDA_API_VERSION
	.align		4
        /*0000*/ 	.byte	0x04, 0x37
        /*0002*/ 	.short	(.L_21 - .L_20)
.L_20:
        /*0004*/ 	.word	0x00000082


	//----- nvinfo : EIATTR_KPARAM_INFO
	.align		4
.L_21:
        /*0008*/ 	.byte	0x04, 0x17
        /*000a*/ 	.short	(.L_23 - .L_22)
.L_22:
        /*000c*/ 	.word	0x00000000
        /*0010*/ 	.short	0x0005
        /*0012*/ 	.short	0x0020
        /*0014*/ 	.byte	0x00, 0xf0, 0x11, 0x00


	//----- nvinfo : EIATTR_KPARAM_INFO
	.align		4
.L_23:
        /*0018*/ 	.byte	0x04, 0x17
        /*001a*/ 	.short	(.L_25 - .L_24)
.L_24:
        /*001c*/ 	.word	0x00000000
        /*0020*/ 	.short	0x0004
        /*0022*/ 	.short	0x001c
        /*0024*/ 	.byte	0x00, 0xf0, 0x11, 0x00


	//----- nvinfo : EIATTR_KPARAM_INFO
	.align		4
.L_25:
        /*0028*/ 	.byte	0x04, 0x17
        /*002a*/ 	.short	(.L_27 - .L_26)
.L_26:
        /*002c*/ 	.word	0x00000000
        /*0030*/ 	.short	0x0003
        /*0032*/ 	.short	0x0018
        /*0034*/ 	.byte	0x00, 0xf0, 0x11, 0x00


	//----- nvinfo : EIATTR_KPARAM_INFO
	.align		4
.L_27:
        /*0038*/ 	.byte	0x04, 0x17
        /*003a*/ 	.short	(.L_29 - .L_28)
.L_28:
        /*003c*/ 	.word	0x00000000
        /*0040*/ 	.short	0x0002
        /*0042*/ 	.short	0x0010
        /*0044*/ 	.byte	0x00, 0xf5, 0x21, 0x00


	//----- nvinfo : EIATTR_KPARAM_INFO
	.align		4
.L_29:
        /*0048*/ 	.byte	0x04, 0x17
        /*004a*/ 	.short	(.L_31 - .L_30)
.L_30:
        /*004c*/ 	.word	0x00000000
        /*0050*/ 	.short	0x0001
        /*0052*/ 	.short	0x0008
        /*0054*/ 	.byte	0x00, 0xf5, 0x21, 0x00


	//----- nvinfo : EIATTR_KPARAM_INFO
	.align		4
.L_31:
        /*0058*/ 	.byte	0x04, 0x17
        /*005a*/ 	.short	(.L_33 - .L_32)
.L_32:
        /*005c*/ 	.word	0x00000000
        /*0060*/ 	.short	0x0000
        /*0062*/ 	.short	0x0000
        /*0064*/ 	.byte	0x00, 0xf0, 0x11, 0x00


	//----- nvinfo : EIATTR_SPARSE_MMA_MASK
	.align		4
.L_33:
        /*0068*/ 	.byte	0x03, 0x50
        /*006a*/ 	.short	0x0000


	//----- nvinfo : EIATTR_MAXREG_COUNT
	.align		4
        /*006c*/ 	.byte	0x03, 0x1b
        /*006e*/ 	.short	0x00ff


	//----- nvinfo : EIATTR_MERCURY_ISA_VERSION
	.align		4
        /*0070*/ 	.byte	0x03, 0x5f
        /*0072*/ 	.short	0x0101


	//----- nvinfo : EIATTR_VRC_CTA_INIT_COUNT
	.align		4
        /*0074*/ 	.byte	0x02, 0x4a
	.zero		1
	.zero		1


	//----- nvinfo : EIATTR_EXIT_INSTR_OFFSETS
	.align		4
        /*0078*/ 	.byte	0x04, 0x1c
        /*007a*/ 	.short	(.L_35 - .L_34)


	//   ....[0]....
.L_34:
        /*007c*/ 	.word	0x00000070


	//   ....[1]....
        /*0080*/ 	.word	0x00000140


	//   ....[2]....
        /*0084*/ 	.word	0x00000a80


	//----- nvinfo : EIATTR_CRS_STACK_SIZE
	.align		4
.L_35:
        /*0088*/ 	.byte	0x04, 0x1e
        /*008a*/ 	.short	(.L_37 - .L_36)
.L_36:
        /*008c*/ 	.word	0x00000000


	//----- nvinfo : EIATTR_CBANK_PARAM_SIZE
	.align		4
.L_37:
        /*0090*/ 	.byte	0x03, 0x19
        /*0092*/ 	.short	0x0024


	//----- nvinfo : EIATTR_PARAM_CBANK
	.align		4
        /*0094*/ 	.byte	0x04, 0x0a
        /*0096*/ 	.short	(.L_39 - .L_38)
	.align		4
.L_38:
        /*0098*/ 	.word	index@(.nv.constant0._Z8SumGridsiP6float2S0_iii)
        /*009c*/ 	.short	0x0380
        /*009e*/ 	.short	0x0024


	//----- nvinfo : EIATTR_SW_WAR
	.align		4
.L_39:
        /*00a0*/ 	.byte	0x04, 0x36
        /*00a2*/ 	.short	(.L_41 - .L_40)
.L_40:
        /*00a4*/ 	.word	0x00000008
.L_41:


//--------------------- .nv.info._Z8ConjMultiP6float2S0_ii --------------------------
	.section	.nv.info._Z8ConjMultiP6float2S0_ii,"",@"SHT_CUDA_INFO"
	.sectionflags	@""
	.align	4


	//----- nvinfo : EIATTR_CUDA_API_VERSION
	.align		4
        /*0000*/ 	.byte	0x04, 0x37
        /*0002*/ 	.short	(.L_43 - .L_42)
.L_42:
        /*0004*/ 	.word	0x00000082


	//----- nvinfo : EIATTR_KPARAM_INFO
	.align		4
.L_43:
        /*0008*/ 	.byte	0x04, 0x17
        /*000a*/ 	.short	(.L_45 - .L_44)
.L_44:
        /*000c*/ 	.word	0x00000000
        /*0010*/ 	.short	0x0004
        /*0012*/ 	.short	0x001c
        /*0014*/ 	.byte	0x00, 0xf0, 0x11, 0x00


	//----- nvinfo : EIATTR_KPARAM_INFO
	.align		4
.L_45:
        /*0018*/ 	.byte	0x04, 0x17
        /*001a*/ 	.short	(.L_47 - .L_46)
.L_46:
        /*001c*/ 	.word	0x00000000
        /*0020*/ 	.short	0x0003
        /*0022*/ 	.short	0x0018
        /*0024*/ 	.byte	0x00, 0xf0, 0x11, 0x00


	//----- nvinfo : EIATTR_KPARAM_INFO
	.align		4
.L_47:
        /*0028*/ 	.byte	0x04, 0x17
        /*002a*/ 	.short	(.L_49 - .L_48)
.L_48:
        /*002c*/ 	.word	0x00000000
        /*0030*/ 	.short	0x0002
        /*0032*/ 	.short	0x0010
        /*0034*/ 	.byte	0x00, 0xf5, 0x21, 0x00


	//----- nvinfo : EIATTR_KPARAM_INFO
	.align		4
.L_49:
        /*0038*/ 	.byte	0x04, 0x17
        /*003a*/ 	.short	(.L_51 - .L_50)
.L_50:
        /*003c*/ 	.word	0x00000000
        /*0040*/ 	.short	0x0001
        /*0042*/ 	.short	0x0008
        /*0044*/ 	.byte	0x00, 0xf5, 0x21, 0x00


	//----- nvinfo : EIATTR_KPARAM_INFO
	.align		4
.L_51:
        /*0048*/ 	.byte	0x04, 0x17
        /*004a*/ 	.short	(.L_53 - .L_52)
.L_52:
        /*004c*/ 	.word	0x00000000
        /*0050*/ 	.short	0x0000
        /*0052*/ 	.short	0x0000
        /*0054*/ 	.byte	0x00, 0xf0, 0x11, 0x00


	//----- nvinfo : EIATTR_SPARSE_MMA_MASK
	.align		4
.L_53:
        /*0058*/ 	.byte	0x03, 0x50
        /*005a*/ 	.short	0x0000


	//----- nvinfo : EIATTR_MAXREG_COUNT
	.align		4
        /*005c*/ 	.byte	0x03, 0x1b
        /*005e*/ 	.short	0x00ff


	//----- nvinfo : EIATTR_MERCURY_ISA_VERSION
	.align		4
        /*0060*/ 	.byte	0x03, 0x5f
        /*0062*/ 	.short	0x0101


	//----- nvinfo : EIATTR_VRC_CTA_INIT_COUNT
	.align		4
        /*0064*/ 	.byte	0x02, 0x4a
	.zero		1
	.zero		1


	//----- nvinfo : EIATTR_EXIT_INSTR_OFFSETS
	.align		4
        /*0068*/ 	.byte	0x04, 0x1c
        /*006a*/ 	.short	(.L_55 - .L_54)


	//   ....[0]....
.L_54:
        /*006c*/ 	.word	0x00000070


	//   ....[1]....
        /*0070*/ 	.word	0x00000360


	//----- nvinfo : EIATTR_CRS_STACK_SIZE
	.align		4
.L_55:
        /*0074*/ 	.byte	0x04, 0x1e
        /*0076*/ 	.short	(.L_57 - .L_56)
.L_56:
        /*0078*/ 	.word	0x00000000


	//----- nvinfo : EIATTR_CBANK_PARAM_SIZE
	.align		4
.L_57:
        /*007c*/ 	.byte	0x03, 0x19
        /*007e*/ 	.short	0x0020


	//----- nvinfo : EIATTR_PARAM_CBANK
	.align		4
        /*0080*/ 	.byte	0x04, 0x0a
        /*0082*/ 	.short	(.L_59 - .L_58)
	.align		4
.L_58:
        /*0084*/ 	.word	index@(.nv.constant0._Z8ConjMultiP6float2S0_ii)
        /*0088*/ 	.short	0x0380
        /*008a*/ 	.short	0x0020


	//----- nvinfo : EIATTR_SW_WAR
	.align		4
.L_59:
        /*008c*/ 	.byte	0x04, 0x36
        /*008e*/ 	.short	(.L_61 - .L_60)
.L_60:
        /*0090*/ 	.word	0x00000008
.L_61:


//--------------------- .nv.info._Z13CorrectEnergyiiPf --------------------------
	.section	.nv.info._Z13CorrectEnergyiiPf,"",@"SHT_CUDA_INFO"
	.sectionflags	@""
	.align	4


	//----- nvinfo : EIATTR_CUDA_API_VERSION
	.align		4
        /*0000*/ 	.byte	0x04, 0x37
        /*0002*/ 	.short	(.L_63 - .L_62)
.L_62:
        /*0004*/ 	.word	0x00000082


	//----- nvinfo : EIATTR_KPARAM_INFO
	.align		4
.L_63:
        /*0008*/ 	.byte	0x04, 0x17
        /*000a*/ 	.short	(.L_65 - .L_64)
.L_64:
        /*000c*/ 	.word	0x00000000
        /*0010*/ 	.short	0x0002
        /*0012*/ 	.short	0x0008
        /*0014*/ 	.byte	0x00, 0xf5, 0x21, 0x00


	//----- nvinfo : EIATTR_KPARAM_INFO
	.align		4
.L_65:
        /*0018*/ 	.byte	0x04, 0x17
        /*001a*/ 	.short	(.L_67 - .L_66)
.L_66:
        /*001c*/ 	.word	0x00000000
        /*0020*/ 	.short	0x0001
        /*0022*/ 	.short	0x0004
        /*0024*/ 	.byte	0x00, 0xf0, 0x11, 0x00


	//----- nvinfo : EIATTR_KPARAM_INFO
	.align		4
.L_67:
        /*0028*/ 	.byte	0x04, 0x17
        /*002a*/ 	.short	(.L_69 - .L_68)
.L_68:
        /*002c*/ 	.word	0x00000000
        /*0030*/ 	.short	0x0000
        /*0032*/ 	.short	0x0000
        /*0034*/ 	.byte	0x00, 0xf0, 0x11, 0x00


	//----- nvinfo : EIATTR_SPARSE_MMA_MASK
	.align		4
.L_69:
        /*0038*/ 	.byte	0x03, 0x50
        /*003a*/ 	.short	0x0000


	//----- nvinfo : EIATTR_MAXREG_COUNT
	.align		4
        /*003c*/ 	.byte	0x03, 0x1b
        /*003e*/ 	.short	0x00ff


	//----- nvinfo : EIATTR_MERCURY_ISA_VERSION
	.align		4
        /*0040*/ 	.byte	0x03, 0x5f
        /*0042*/ 	.short	0x0101


	//----- nvinfo : EIATTR_VRC_CTA_INIT_COUNT
	.align		4
        /*0044*/ 	.byte	0x02, 0x4a
	.zero		1
	.zero		1


	//----- nvinfo : EIATTR_EXIT_INSTR_OFFSETS
	.align		4
        /*0048*/ 	.byte	0x04, 0x1c
        /*004a*/ 	.short	(.L_71 - .L_70)


	//   ....[0]....
.L_70:
        /*004c*/ 	.word	0x00000070


	//   ....[1]....
        /*0050*/ 	.word	0x00000220


	//----- nvinfo : EIATTR_CRS_STACK_SIZE
	.align		4
.L_71:
        /*0054*/ 	.byte	0x04, 0x1e
        /*0056*/ 	.short	(.L_73 - .L_72)
.L_72:
        /*0058*/ 	.word	0x00000000


	//----- nvinfo : EIATTR_CBANK_PARAM_SIZE
	.align		4
.L_73:
        /*005c*/ 	.byte	0x03, 0x19
        /*005e*/ 	.short	0x0010


	//----- nvinfo : EIATTR_PARAM_CBANK
	.align		4
        /*0060*/ 	.byte	0x04, 0x0a
        /*0062*/ 	.short	(.L_75 - .L_74)
	.align		4
.L_74:
        /*0064*/ 	.word	index@(.nv.constant0._Z13CorrectEnergyiiPf)
        /*0068*/ 	.short	0x0380
        /*006a*/ 	.short	0x0010


	//----- nvinfo : EIATTR_SW_WAR
	.align		4
.L_75:
        /*006c*/ 	.byte	0x04, 0x36
        /*006e*/ 	.short	(.L_77 - .L_76)
.L_76:
        /*0070*/ 	.word	0x00000008
.L_77:


//--------------------- .nv.callgraph             --------------------------
	.section	.nv.callgraph,"",@"SHT_CUDA_CALLGRAPH"
	.align	4
	.sectionentsize	8
	.align		4
        /*0000*/ 	.word	0x00000000
	.align		4
        /*0004*/ 	.word	0xffffffff
	.align		4
        /*0008*/ 	.word	0x00000000
	.align		4
        /*000c*/ 	.word	0xfffffffe
	.align		4
        /*0010*/ 	.word	0x00000000
	.align		4
        /*0014*/ 	.word	0xfffffffd
	.align		4
        /*0018*/ 	.word	0x00000000
	.align		4
        /*001c*/ 	.word	0xfffffffc


//--------------------- .text._Z8SumGridsiP6float2S0_iii --------------------------
	.section	.text._Z8SumGridsiP6float2S0_iii,"ax",@progbits
	.align	128
        .global         _Z8SumGridsiP6float2S0_iii
        .type           _Z8SumGridsiP6float2S0_iii,@function
        .size           _Z8SumGridsiP6float2S0_iii,(.L_x_26 - _Z8SumGridsiP6float2S0_iii)
        .other          _Z8SumGridsiP6float2S0_iii,@"STO_CUDA_ENTRY STV_DEFAULT"
_Z8SumGridsiP6float2S0_iii:
.text._Z8SumGridsiP6float2S0_iii:
[----:B------:R-:W-:Y:S01]  /*0000*/  LDC R1, c[0x0][0x37c] ;  /* 0x0000df00ff017b82 */ /* 0x000fe20000000800 */
[----:B------:R-:W0:Y:S07]  /*0010*/  S2R R0, SR_TID.X ;  /* 0x0000000000007919 */ /* 0x000e2e0000002100 */
[----:B------:R-:W0:Y:S01]  /*0020*/  S2UR UR4, SR_CTAID.X ;  /* 0x00000000000479c3 */ /* 0x000e220000002500 */
[----:B------:R-:W1:Y:S07]  /*0030*/  LDCU UR5, c[0x0][0x380] ;  /* 0x00007000ff0577ac */ /* 0x000e6e0008000800 */
[----:B------:R-:W0:Y:S02]  /*0040*/  LDC R3, c[0x0][0x360] ;  /* 0x0000d800ff037b82 */ /* 0x000e240000000800 */
[----:B0-----:R-:W-:-:S05]  /*0050*/  IMAD R0, R3, UR4, R0 ;  /* 0x0000000403007c24 */ /* 0x001fca000f8e0200 */
[----:B-1----:R-:W-:-:S13]  /*0060*/  ISETP.GE.AND P0, PT, R0, UR5, PT ;  /* 0x0000000500007c0c */ /* 0x002fda000bf06270 */
[----:B------:R-:W-:Y:S05]  /*0070*/  @P0 EXIT ;  /* 0x000000000000094d */ /* 0x000fea0003800000 */
[----:B------:R-:W0:Y:S01]  /*0080*/  LDC R6, c[0x0][0x398] ;  /* 0x0000e600ff067b82 */ /* 0x000e220000000800 */
[----:B------:R-:W1:Y:S01]  /*0090*/  LDCU UR4, c[0x0][0x370] ;  /* 0x00006e00ff0477ac */ /* 0x000e620008000800 */
[----:B------:R-:W2:Y:S01]  /*00a0*/  LDCU.64 UR6, c[0x0][0x358] ;  /* 0x00006b00ff0677ac */ /* 0x000ea20008000a00 */
[----:B-1----:R-:W-:Y:S01]  /*00b0*/  IMAD R3, R3, UR4, RZ ;  /* 0x0000000403037c24 */ /* 0x002fe2000f8e02ff */
[----:B0-----:R-:W-:-:S13]  /*00c0*/  ISETP.GT.AND P0, PT, R6, RZ, PT ;  /* 0x000000ff0600720c */ /* 0x001fda0003f04270 */
[----:B--2---:R-:W-:Y:S05]  /*00d0*/  @P0 BRA `(.L_x_0) ;  /* 0x00000000001c0947 */ /* 0x004fea0003800000 */
[----:B------:R-:W0:Y:S02]  /*00e0*/  LDC.64 R6, c[0x0][0x390] ;  /* 0x0000e400ff067b82 */ /* 0x000e240000000a00 */
.L_x_1:
[----:B0-----:R-:W-:Y:S01]  /*00f0*/  IMAD.WIDE R4, R0, 0x8, R6 ;  /* 0x0000000800047825 */ /* 0x001fe200078e0206 */
[----:B------:R-:W-:-:S04]  /*0100*/  IADD3 R0, PT, PT, R3, R0, RZ ;  /* 0x0000000003007210 */ /* 0x000fc80007ffe0ff */
[----:B------:R1:W-:Y:S01]  /*0110*/  STG.E.64 desc[UR6][R4.64], RZ ;  /* 0x000000ff04007986 */ /* 0x0003e2000c101b06 */
[----:B------:R-:W-:-:S13]  /*0120*/  ISETP.GE.AND P0, PT, R0, UR5, PT ;  /* 0x0000000500007c0c */ /* 0x000fda000bf06270 */
[----:B-1----:R-:W-:Y:S05]  /*0130*/  @!P0 BRA `(.L_x_1) ;  /* 0xfffffffc00ec8947 */ /* 0x002fea000383ffff */
[----:B------:R-:W-:Y:S05]  /*0140*/  EXIT ;  /* 0x000000000000794d */ /* 0x000fea0003800000 */
.L_x_0:
[----:B------:R-:W0:Y:S01]  /*0150*/  LDCU UR4, c[0x0][0x39c] ;  /* 0x00007380ff0477ac */ /* 0x000e220008000800 */
[C---:B------:R-:W-:Y:S02]  /*0160*/  LOP3.LUT R2, R6.reuse, 0x7, RZ, 0xc0, !PT ;  /* 0x0000000706027812 */ /* 0x040fe400078ec0ff */
[----:B------:R-:W-:Y:S02]  /*0170*/  LOP3.LUT R5, R6, 0x3, RZ, 0xc0, !PT ;  /* 0x0000000306057812 */ /* 0x000fe400078ec0ff */
[----:B------:R-:W-:-:S04]  /*0180*/  IADD3 R4, PT, PT, R2, -0x1, RZ ;  /* 0xffffffff02047810 */ /* 0x000fc80007ffe0ff */
[----:B------:R-:W-:Y:S02]  /*0190*/  ISETP.GE.U32.AND P0, PT, R4, 0x3, PT ;  /* 0x000000030400780c */ /* 0x000fe40003f06070 */
[----:B------:R-:W-:-:S04]  /*01a0*/  LOP3.LUT R4, R6, 0x7ffffff8, RZ, 0xc0, !PT ;  /* 0x7ffffff806047812 */ /* 0x000fc800078ec0ff */
[----:B------:R-:W-:Y:S01]  /*01b0*/  IADD3 R7, PT, PT, -R4, RZ, RZ ;  /* 0x000000ff04077210 */ /* 0x000fe20007ffe1ff */
[----:B0-----:R-:W-:-:S07]  /*01c0*/  IMAD R6, R6, UR4, RZ ;  /* 0x0000000406067c24 */ /* 0x001fce000f8e02ff */
.L_x_6:
[----:B0-----:R-:W0:Y:S01]  /*01d0*/  LDC.64 R14, c[0x0][0x398] ;  /* 0x0000e600ff0e7b82 */ /* 0x001e220000000a00 */
[----:B-12---:R-:W-:-:S07]  /*01e0*/  CS2R R16, SRZ ;  /* 0x0000000000107805 */ /* 0x006fce000001ff00 */
[----:B------:R-:W1:Y:S01]  /*01f0*/  LDC.64 R22, c[0x0][0x390] ;  /* 0x0000e400ff167b82 */ /* 0x000e620000000a00 */
[----:B0-----:R-:W-:-:S04]  /*0200*/  IABS R11, R15 ;  /* 0x0000000f000b7213 */ /* 0x001fc80000000000 */
[----:B------:R-:W0:Y:S01]  /*0210*/  I2F.RP R10, R11 ;  /* 0x0000000b000a7306 */ /* 0x000e220000209400 */
[----:B-1----:R-:W-:-:S05]  /*0220*/  IMAD.WIDE R22, R0, 0x8, R22 ;  /* 0x0000000800167825 */ /* 0x002fca00078e0216 */
[----:B------:R1:W-:Y:S02]  /*0230*/  STG.E.64 desc[UR6][R22.64], RZ ;  /* 0x000000ff16007986 */ /* 0x0003e4000c101b06 */
[----:B0-----:R-:W0:Y:S02]  /*0240*/  MUFU.RCP R10, R10 ;  /* 0x0000000a000a7308 */ /* 0x001e240000001000 */
[----:B0-----:R-:W-:-:S06]  /*0250*/  IADD3 R8, PT, PT, R10, 0xffffffe, RZ ;  /* 0x0ffffffe0a087810 */ /* 0x001fcc0007ffe0ff */
[----:B------:R0:W2:Y:S02]  /*0260*/  F2I.FTZ.U32.TRUNC.NTZ R9, R8 ;  /* 0x0000000800097305 */ /* 0x0000a4000021f000 */
[----:B0-----:R-:W-:Y:S01]  /*0270*/  HFMA2 R8, -RZ, RZ, 0, 0 ;  /* 0x00000000ff087431 */ /* 0x001fe200000001ff */
[----:B--2---:R-:W-:-:S05]  /*0280*/  IADD3 R12, PT, PT, RZ, -R9, RZ ;  /* 0x80000009ff0c7210 */ /* 0x004fca0007ffe0ff */
[----:B------:R-:W-:Y:S01]  /*0290*/  IMAD R13, R12, R11, RZ ;  /* 0x0000000b0c0d7224 */ /* 0x000fe200078e02ff */
[----:B------:R-:W-:-:S03]  /*02a0*/  IABS R12, R0 ;  /* 0x00000000000c7213 */ /* 0x000fc60000000000 */
[----:B------:R-:W-:Y:S01]  /*02b0*/  IMAD.HI.U32 R9, R9, R13, R8 ;  /* 0x0000000d09097227 */ /* 0x000fe200078e0008 */
[----:B------:R-:W-:-:S04]  /*02c0*/  LOP3.LUT R8, R0, R15, RZ, 0x3c, !PT ;  /* 0x0000000f00087212 */ /* 0x000fc800078e3cff */
[----:B------:R-:W-:Y:S01]  /*02d0*/  ISETP.GE.AND P2, PT, R8, RZ, PT ;  /* 0x000000ff0800720c */ /* 0x000fe20003f46270 */
[----:B------:R-:W-:Y:S01]  /*02e0*/  IMAD.HI.U32 R9, R9, R12, RZ ;  /* 0x0000000c09097227 */ /* 0x000fe200078e00ff */
[----:B------:R-:W-:-:S04]  /*02f0*/  MOV R8, RZ ;  /* 0x000000ff00087202 */ /* 0x000fc80000000f00 */
[----:B------:R-:W-:-:S05]  /*0300*/  IADD3 R10, PT, PT, -R9, RZ, RZ ;  /* 0x000000ff090a7210 */ /* 0x000fca0007ffe1ff */
[----:B------:R-:W-:-:S05]  /*0310*/  IMAD R10, R11, R10, R12 ;  /* 0x0000000a0b0a7224 */ /* 0x000fca00078e020c */
[----:B------:R-:W-:-:S13]  /*0320*/  ISETP.GT.U32.AND P3, PT, R11, R10, PT ;  /* 0x0000000a0b00720c */ /* 0x000fda0003f64070 */
[-C--:B------:R-:W-:Y:S02]  /*0330*/  @!P3 IADD3 R10, PT, PT, R10, -R11.reuse, RZ ;  /* 0x8000000b0a0ab210 */ /* 0x080fe40007ffe0ff */
[----:B------:R-:W-:Y:S02]  /*0340*/  @!P3 IADD3 R9, PT, PT, R9, 0x1, RZ ;  /* 0x000000010909b810 */ /* 0x000fe40007ffe0ff */
[----:B------:R-:W-:Y:S02]  /*0350*/  ISETP.GE.U32.AND P1, PT, R10, R11, PT ;  /* 0x0000000b0a00720c */ /* 0x000fe40003f26070 */
[----:B------:R-:W-:-:S11]  /*0360*/  ISETP.NE.AND P3, PT, R15, RZ, PT ;  /* 0x000000ff0f00720c */ /* 0x000fd60003f65270 */
[----:B------:R-:W-:Y:S02]  /*0370*/  @P1 IADD3 R9, PT, PT, R9, 0x1, RZ ;  /* 0x0000000109091810 */ /* 0x000fe40007ffe0ff */
[----:B------:R-:W-:Y:S02]  /*0380*/  ISETP.GE.U32.AND P1, PT, R14, 0x8, PT ;  /* 0x000000080e00780c */ /* 0x000fe40003f26070 */
[----:B------:R-:W-:Y:S02]  /*0390*/  @!P2 IADD3 R9, PT, PT, -R9, RZ, RZ ;  /* 0x000000ff0909a210 */ /* 0x000fe40007ffe1ff */
[----:B------:R-:W-:-:S04]  /*03a0*/  @!P3 LOP3.LUT R9, RZ, R15, RZ, 0x33, !PT ;  /* 0x0000000fff09b212 */ /* 0x000fc800078e33ff */
[----:B------:R-:W-:-:S05]  /*03b0*/  IADD3 R10, PT, PT, -R9, RZ, RZ ;  /* 0x000000ff090a7210 */ /* 0x000fca0007ffe1ff */
[----:B------:R-:W-:Y:S01]  /*03c0*/  IMAD R10, R15, R10, R0 ;  /* 0x0000000a0f0a7224 */ /* 0x000fe200078e0200 */
[----:B-1----:R-:W-:Y:S06]  /*03d0*/  @!P1 BRA `(.L_x_2) ;  /* 0x0000000000c49947 */ /* 0x002fec0003800000 */
[----:B------:R-:W0:Y:S01]  /*03e0*/  LDC.64 R24, c[0x0][0x388] ;  /* 0x0000e200ff187b82 */ /* 0x000e220000000a00 */
[----:B------:R-:W-:Y:S01]  /*03f0*/  IMAD R12, R6, R9, R10 ;  /* 0x00000009060c7224 */ /* 0x000fe200078e020a */
[----:B------:R-:W-:Y:S02]  /*0400*/  MOV R8, R7 ;  /* 0x0000000700087202 */ /* 0x000fe40000000f00 */
[----:B------:R-:W-:-:S07]  /*0410*/  MOV R17, RZ ;  /* 0x000000ff00117202 */ /* 0x000fce0000000f00 */
.L_x_3:
[----:B0-----:R-:W-:-:S05]  /*0420*/  IMAD.WIDE R28, R12, 0x8, R24 ;  /* 0x000000080c1c7825 */ /* 0x001fca00078e0218 */
[----:B--2---:R0:W2:Y:S02]  /*0430*/  LDG.E.64 R18, desc[UR6][R28.64] ;  /* 0x000000061c127981 */ /* 0x0040a4000c1e1b00 */
[----:B0-----:R-:W-:-:S04]  /*0440*/  IMAD.WIDE R28, R15, 0x8, R28 ;  /* 0x000000080f1c7825 */ /* 0x001fc800078e021c */
[----:B--2---:R-:W-:Y:S01]  /*0450*/  FADD R18, R18, R16 ;  /* 0x0000001012127221 */ /* 0x004fe20000000000 */
[----:B------:R-:W-:-:S05]  /*0460*/  FADD R19, R19, R17 ;  /* 0x0000001113137221 */ /* 0x000fca0000000000 */
[----:B------:R0:W-:Y:S04]  /*0470*/  STG.E.64 desc[UR6][R22.64], R18 ;  /* 0x0000001216007986 */ /* 0x0001e8000c101b06 */
[----:B------:R-:W2:Y:S01]  /*0480*/  LDG.E.64 R16, desc[UR6][R28.64] ;  /* 0x000000061c107981 */ /* 0x000ea2000c1e1b00 */
[----:B------:R-:W-:-:S04]  /*0490*/  IMAD.WIDE R26, R15, 0x8, R28 ;  /* 0x000000080f1a7825 */ /* 0x000fc800078e021c */
[----:B--2---:R-:W-:Y:S01]  /*04a0*/  FADD R16, R18, R16 ;  /* 0x0000001012107221 */ /* 0x004fe20000000000 */
[----:B------:R-:W-:-:S05]  /*04b0*/  FADD R17, R19, R17 ;  /* 0x0000001113117221 */ /* 0x000fca0000000000 */
[----:B------:R1:W-:Y:S04]  /*04c0*/  STG.E.64 desc[UR6][R22.64], R16 ;  /* 0x0000001016007986 */ /* 0x0003e8000c101b06 */
[----:B------:R2:W3:Y:S02]  /*04d0*/  LDG.E.64 R20, desc[UR6][R26.64] ;  /* 0x000000061a147981 */ /* 0x0004e4000c1e1b00 */
[----:B--2---:R-:W-:-:S04]  /*04e0*/  IMAD.WIDE R26, R15, 0x8, R26 ;  /* 0x000000080f1a7825 */ /* 0x004fc800078e021a */
[----:B---3--:R-:W-:Y:S01]  /*04f0*/  FADD R20, R16, R20 ;  /* 0x0000001410147221 */ /* 0x008fe20000000000 */
[----:B------:R-:W-:-:S05]  /*0500*/  FADD R21, R17, R21 ;  /* 0x0000001511157221 */ /* 0x000fca0000000000 */
[----:B------:R2:W-:Y:S04]  /*0510*/  STG.E.64 desc[UR6][R22.64], R20 ;  /* 0x0000001416007986 */ /* 0x0005e8000c101b06 */
[----:B0-----:R-:W3:Y:S01]  /*0520*/  LDG.E.64 R18, desc[UR6][R26.64] ;  /* 0x000000061a127981 */ /* 0x001ee2000c1e1b00 */
[----:B------:R-:W-:-:S04]  /*0530*/  IMAD.WIDE R28, R15, 0x8, R26 ;  /* 0x000000080f1c7825 */ /* 0x000fc800078e021a */
[----:B---3--:R-:W-:Y:S01]  /*0540*/  FADD R18, R20, R18 ;  /* 0x0000001214127221 */ /* 0x008fe20000000000 */
[----:B------:R-:W-:-:S05]  /*0550*/  FADD R19, R21, R19 ;  /* 0x0000001315137221 */ /* 0x000fca0000000000 */
[----:B------:R0:W-:Y:S04]  /*0560*/  STG.E.64 desc[UR6][R22.64], R18 ;  /* 0x0000001216007986 */ /* 0x0001e8000c101b06 */
[----:B-1----:R1:W3:Y:S02]  /*0570*/  LDG.E.64 R16, desc[UR6][R28.64] ;  /* 0x000000061c107981 */ /* 0x0022e4000c1e1b00 */
[----:B-1----:R-:W-:-:S04]  /*0580*/  IMAD.WIDE R28, R15, 0x8, R28 ;  /* 0x000000080f1c7825 */ /* 0x002fc800078e021c */
[----:B---3--:R-:W-:Y:S01]  /*0590*/  FADD R16, R18, R16 ;  /* 0x0000001012107221 */ /* 0x008fe20000000000 */
[----:B------:R-:W-:-:S05]  /*05a0*/  FADD R17, R19, R17 ;  /* 0x0000001113117221 */ /* 0x000fca0000000000 */
[----:B------:R1:W-:Y:S04]  /*05b0*/  STG.E.64 desc[UR6][R22.64], R16 ;  /* 0x0000001016007986 */ /* 0x0003e8000c101b06 */
[----:B--2---:R-:W2:Y:S01]  /*05c0*/  LDG.E.64 R20, desc[UR6][R28.64] ;  /* 0x000000061c147981 */ /* 0x004ea2000c1e1b00 */
[----:B------:R-:W-:-:S04]  /*05d0*/  IMAD.WIDE R26, R15, 0x8, R28 ;  /* 0x000000080f1a7825 */ /* 0x000fc800078e021c */
[----:B--2---:R-:W-:Y:S01]  /*05e0*/  FADD R20, R16, R20 ;  /* 0x0000001410147221 */ /* 0x004fe20000000000 */
[----:B------:R-:W-:-:S05]  /*05f0*/  FADD R21, R17, R21 ;  /* 0x0000001511157221 */ /* 0x000fca0000000000 */
[----:B------:R2:W-:Y:S04]  /*0600*/  STG.E.64 desc[UR6][R22.64], R20 ;  /* 0x0000001416007986 */ /* 0x0005e8000c101b06 */
[----:B0-----:R0:W3:Y:S02]  /*0610*/  LDG.E.64 R18, desc[UR6][R26.64] ;  /* 0x000000061a127981 */ /* 0x0010e4000c1e1b00 */
[----:B0-----:R-:W-:-:S04]  /*0620*/  IMAD.WIDE R26, R15, 0x8, R26 ;  /* 0x000000080f1a7825 */ /* 0x001fc800078e021a */
[----:B---3--:R-:W-:Y:S01]  /*0630*/  FADD R18, R20, R18 ;  /* 0x0000001214127221 */ /* 0x008fe20000000000 */
[----:B------:R-:W-:-:S05]  /*0640*/  FADD R19, R21, R19 ;  /* 0x0000001315137221 */ /* 0x000fca0000000000 */
[----:B------:R2:W-:Y:S04]  /*0650*/  STG.E.64 desc[UR6][R22.64], R18 ;  /* 0x0000001216007986 */ /* 0x0005e8000c101b06 */
[----:B-1----:R-:W3:Y:S01]  /*0660*/  LDG.E.64 R16, desc[UR6][R26.64] ;  /* 0x000000061a107981 */ /* 0x002ee2000c1e1b00 */
[----:B------:R-:W-:Y:S02]  /*0670*/  IADD3 R8, PT, PT, R8, 0x8, RZ ;  /* 0x0000000808087810 */ /* 0x000fe40007ffe0ff */
[----:B------:R-:W-:Y:S02]  /*0680*/  LEA R12, R15, R12, 0x3 ;  /* 0x0000000c0f0c7211 */ /* 0x000fe400078e18ff */
[----:B------:R-:W-:Y:S01]  /*0690*/  ISETP.NE.AND P1, PT, R8, RZ, PT ;  /* 0x000000ff0800720c */ /* 0x000fe20003f25270 */
[----:B---3--:R-:W-:Y:S01]  /*06a0*/  FADD R16, R18, R16 ;  /* 0x0000001012107221 */ /* 0x008fe20000000000 */
[----:B------:R-:W-:-:S05]  /*06b0*/  FADD R17, R19, R17 ;  /* 0x0000001113117221 */ /* 0x000fca0000000000 */
[----:B------:R2:W-:Y:S06]  /*06c0*/  STG.E.64 desc[UR6][R22.64], R16 ;  /* 0x0000001016007986 */ /* 0x0005ec000c101b06 */
[----:B------:R-:W-:Y:S05]  /*06d0*/  @P1 BRA `(.L_x_3) ;  /* 0xfffffffc00501947 */ /* 0x000fea000383ffff */
[----:B------:R-:W-:-:S07]  /*06e0*/  MOV R8, R4 ;  /* 0x0000000400087202 */ /* 0x000fce0000000f00 */
.L_x_2:
[----:B------:R-:W-:-:S13]  /*06f0*/  ISETP.NE.AND P1, PT, R2, RZ, PT ;  /* 0x000000ff0200720c */ /* 0x000fda0003f25270 */
[----:B------:R-:W-:Y:S05]  /*0700*/  @!P1 BRA `(.L_x_4) ;  /* 0x0000000000cc9947 */ /* 0x000fea0003800000 */
[----:B------:R-:W-:Y:S01]  /*0710*/  ISETP.NE.AND P1, PT, R5, RZ, PT ;  /* 0x000000ff0500720c */ /* 0x000fe20003f25270 */
[----:B------:R-:W-:-:S12]  /*0720*/  @!P0 BRA `(.L_x_5) ;  /* 0x0000000000608947 */ /* 0x000fd80003800000 */
[----:B--2---:R-:W0:Y:S01]  /*0730*/  LDC.64 R18, c[0x0][0x388] ;  /* 0x0000e200ff127b82 */ /* 0x004e220000000a00 */
[----:B------:R-:W-:-:S04]  /*0740*/  IMAD R11, R9, R14, R8 ;  /* 0x0000000e090b7224 */ /* 0x000fc800078e0208 */
[----:B------:R-:W-:-:S04]  /*0750*/  IMAD R11, R11, R15, R10 ;  /* 0x0000000f0b0b7224 */ /* 0x000fc800078e020a */
[----:B0-----:R-:W-:-:S05]  /*0760*/  IMAD.WIDE R18, R11, 0x8, R18 ;  /* 0x000000080b127825 */ /* 0x001fca00078e0212 */
[----:B------:R-:W2:Y:S01]  /*0770*/  LDG.E.64 R12, desc[UR6][R18.64] ;  /* 0x00000006120c7981 */ /* 0x000ea2000c1e1b00 */
[----:B------:R-:W-:-:S04]  /*0780*/  IMAD.WIDE R20, R15, 0x8, R18 ;  /* 0x000000080f147825 */ /* 0x000fc800078e0212 */
        /* <DEDUP_REMOVED lines=14> */
[----:B------:R-:W-:Y:S01]  /*0870*/  IADD3 R8, PT, PT, R8, 0x4, RZ ;  /* 0x0000000408087810 */ /* 0x000fe20007ffe0ff */
[----:B--2---:R-:W-:Y:S01]  /*0880*/  FADD R16, R18, R28 ;  /* 0x0000001c12107221 */ /* 0x004fe20000000000 */
[----:B------:R-:W-:-:S05]  /*0890*/  FADD R17, R19, R29 ;  /* 0x0000001d13117221 */ /* 0x000fca0000000000 */
[----:B------:R0:W-:Y:S02]  /*08a0*/  STG.E.64 desc[UR6][R22.64], R16 ;  /* 0x0000001016007986 */ /* 0x0001e4000c101b06 */
.L_x_5:
[----:B------:R-:W-:Y:S05]  /*08b0*/  @!P1 BRA `(.L_x_4) ;  /* 0x0000000000609947 */ /* 0x000fea0003800000 */
[----:B------:R-:W-:-:S13]  /*08c0*/  ISETP.NE.AND P1, PT, R5, 0x1, PT ;  /* 0x000000010500780c */ /* 0x000fda0003f25270 */
[----:B0-----:R-:W0:Y:S01]  /*08d0*/  @P1 LDC.64 R24, c[0x0][0x388] ;  /* 0x0000e200ff181b82 */ /* 0x001e220000000a00 */
[----:B------:R-:W-:-:S04]  /*08e0*/  @P1 IMAD R11, R9, R14, R8 ;  /* 0x0000000e090b1224 */ /* 0x000fc800078e0208 */
[----:B------:R-:W-:-:S04]  /*08f0*/  @P1 IMAD R11, R11, R15, R10 ;  /* 0x0000000f0b0b1224 */ /* 0x000fc800078e020a */
[----:B0-----:R-:W-:-:S05]  /*0900*/  @P1 IMAD.WIDE R24, R11, 0x8, R24 ;  /* 0x000000080b181825 */ /* 0x001fca00078e0218 */
[----:B--2---:R-:W2:Y:S01]  /*0910*/  @P1 LDG.E.64 R18, desc[UR6][R24.64] ;  /* 0x0000000618121981 */ /* 0x004ea2000c1e1b00 */
[----:B------:R-:W-:Y:S01]  /*0920*/  @P1 IMAD.WIDE R12, R15, 0x8, R24 ;  /* 0x000000080f0c1825 */ /* 0x000fe200078e0218 */
[----:B------:R-:W-:Y:S02]  /*0930*/  LOP3.LUT P2, RZ, R14, 0x1, RZ, 0xc0, !PT ;  /* 0x000000010eff7812 */ /* 0x000fe4000784c0ff */
[----:B------:R-:W-:-:S11]  /*0940*/  @P1 IADD3 R8, PT, PT, R8, 0x2, RZ ;  /* 0x0000000208081810 */ /* 0x000fd60007ffe0ff */
[----:B------:R-:W0:Y:S01]  /*0950*/  @P2 LDC.64 R20, c[0x0][0x388] ;  /* 0x0000e200ff142b82 */ /* 0x000e220000000a00 */
[----:B--2---:R-:W-:Y:S01]  /*0960*/  @P1 FADD R18, R16, R18 ;  /* 0x0000001210121221 */ /* 0x004fe20000000000 */
[----:B------:R-:W-:-:S05]  /*0970*/  @P1 FADD R19, R17, R19 ;  /* 0x0000001311131221 */ /* 0x000fca0000000000 */
[----:B------:R1:W-:Y:S04]  /*0980*/  @P1 STG.E.64 desc[UR6][R22.64], R18 ;  /* 0x0000001216001986 */ /* 0x0003e8000c101b06 */
[----:B------:R-:W2:Y:S01]  /*0990*/  @P1 LDG.E.64 R12, desc[UR6][R12.64] ;  /* 0x000000060c0c1981 */ /* 0x000ea2000c1e1b00 */
[----:B------:R-:W-:-:S04]  /*09a0*/  @P2 IMAD R9, R9, R14, R8 ;  /* 0x0000000e09092224 */ /* 0x000fc800078e0208 */
[----:B------:R-:W-:-:S04]  /*09b0*/  @P2 IMAD R9, R9, R15, R10 ;  /* 0x0000000f09092224 */ /* 0x000fc800078e020a */
[----:B0-----:R-:W-:-:S04]  /*09c0*/  @P2 IMAD.WIDE R20, R9, 0x8, R20 ;  /* 0x0000000809142825 */ /* 0x001fc800078e0214 */
[----:B--2---:R-:W-:Y:S01]  /*09d0*/  @P1 FADD R16, R18, R12 ;  /* 0x0000000c12101221 */ /* 0x004fe20000000000 */
[----:B------:R-:W-:-:S05]  /*09e0*/  @P1 FADD R17, R19, R13 ;  /* 0x0000000d13111221 */ /* 0x000fca0000000000 */
[----:B------:R1:W-:Y:S04]  /*09f0*/  @P1 STG.E.64 desc[UR6][R22.64], R16 ;  /* 0x0000001016001986 */ /* 0x0003e8000c101b06 */
[----:B------:R-:W2:Y:S02]  /*0a00*/  @P2 LDG.E.64 R20, desc[UR6][R20.64] ;  /* 0x0000000614142981 */ /* 0x000ea4000c1e1b00 */
[----:B--2---:R-:W-:Y:S01]  /*0a10*/  @P2 FADD R8, R20, R16 ;  /* 0x0000001014082221 */ /* 0x004fe20000000000 */
[----:B------:R-:W-:-:S05]  /*0a20*/  @P2 FADD R9, R21, R17 ;  /* 0x0000001115092221 */ /* 0x000fca0000000000 */
[----:B------:R1:W-:Y:S02]  /*0a30*/  @P2 STG.E.64 desc[UR6][R22.64], R8 ;  /* 0x0000000816002986 */ /* 0x0003e4000c101b06 */
.L_x_4:
[----:B------:R-:W3:Y:S01]  /*0a40*/  LDCU UR4, c[0x0][0x380] ;  /* 0x00007000ff0477ac */ /* 0x000ee20008000800 */
[----:B------:R-:W-:-:S04]  /*0a50*/  IADD3 R0, PT, PT, R3, R0, RZ ;  /* 0x0000000003007210 */ /* 0x000fc80007ffe0ff */
[----:B---3--:R-:W-:-:S13]  /*0a60*/  ISETP.GE.AND P1, PT, R0, UR4, PT ;  /* 0x0000000400007c0c */ /* 0x008fda000bf26270 */
[----:B------:R-:W-:Y:S05]  /*0a70*/  @!P1 BRA `(.L_x_6) ;  /* 0xfffffff400d49947 */ /* 0x000fea000383ffff */
[----:B------:R-:W-:Y:S05]  /*0a80*/  EXIT ;  /* 0x000000000000794d */ /* 0x000fea0003800000 */
.L_x_7:
[----:B------:R-:W-:-:S00]  /*0a90*/  BRA `(.L_x_7) ;  /* 0xfffffffc00fc7947 */ /* 0x000fc0000383ffff */
[----:B------:R-:W-:-:S00]  /*0aa0*/  NOP ;  /* 0x0000000000007918 */ /* 0x000fc00000000000 */
        /* <DEDUP_REMOVED lines=13> */
.L_x_26:


//--------------------- .text._Z8ConjMultiP6float2S0_ii --------------------------
	.section	.text._Z8ConjMultiP6float2S0_ii,"ax",@progbits
	.align	128
        .global         _Z8ConjMultiP6float2S0_ii
        .type           _Z8ConjMultiP6float2S0_ii,@function
        .size           _Z8ConjMultiP6float2S0_ii,(.L_x_27 - _Z8ConjMultiP6float2S0_ii)
        .other          _Z8ConjMultiP6float2S0_ii,@"STO_CUDA_ENTRY STV_DEFAULT"
_Z8ConjMultiP6float2S0_ii:
.text._Z8ConjMultiP6float2S0_ii:
        /* <DEDUP_REMOVED lines=8> */
[----:B------:R-:W0:Y:S01]  /*0080*/  LDC.64 R2, c[0x0][0x398] ;  /* 0x0000e600ff027b82 */ /* 0x000e220000000a00 */
[----:B------:R-:W1:Y:S01]  /*0090*/  LDCU UR4, c[0x0][0x370] ;  /* 0x00006e00ff0477ac */ /* 0x000e620008000800 */
[----:B------:R-:W2:Y:S06]  /*00a0*/  LDCU.64 UR6, c[0x0][0x358] ;  /* 0x00006b00ff0677ac */ /* 0x000eac0008000a00 */
[----:B------:R-:W3:Y:S01]  /*00b0*/  LDC.64 R4, c[0x0][0x388] ;  /* 0x0000e200ff047b82 */ /* 0x000ee20000000a00 */
[----:B------:R-:W4:Y:S01]  /*00c0*/  LDCU UR5, c[0x0][0x380] ;  /* 0x00007000ff0577ac */ /* 0x000f220008000800 */
[----:B-1----:R-:W-:-:S02]  /*00d0*/  IMAD R16, R16, UR4, RZ ;  /* 0x0000000410107c24 */ /* 0x002fc4000f8e02ff */
[----:B0-----:R-:W-:-:S04]  /*00e0*/  IMAD R0, R3, R2, RZ ;  /* 0x0000000203007224 */ /* 0x001fc800078e02ff */
[----:B------:R-:W0:Y:S01]  /*00f0*/  LDC.64 R2, c[0x0][0x390] ;  /* 0x0000e400ff027b82 */ /* 0x000e220000000a00 */
[-C--:B------:R-:W-:Y:S02]  /*0100*/  IABS R6, R0.reuse ;  /* 0x0000000000067213 */ /* 0x080fe40000000000 */
[----:B------:R-:W-:Y:S02]  /*0110*/  ISETP.NE.AND P0, PT, R0, RZ, PT ;  /* 0x000000ff0000720c */ /* 0x000fe40003f05270 */
[----:B------:R-:W1:Y:S01]  /*0120*/  I2F.RP R7, R6 ;  /* 0x0000000600077306 */ /* 0x000e620000209400 */
[----:B------:R-:W-:-:S07]  /*0130*/  LOP3.LUT R14, RZ, R0, RZ, 0x33, !PT ;  /* 0x00000000ff0e7212 */ /* 0x000fce00078e33ff */
[----:B-1----:R-:W1:Y:S02]  /*0140*/  MUFU.RCP R7, R7 ;  /* 0x0000000700077308 */ /* 0x002e640000001000 */
[----:B-1----:R-:W-:-:S06]  /*0150*/  IADD3 R8, PT, PT, R7, 0xffffffe, RZ ;  /* 0x0ffffffe07087810 */ /* 0x002fcc0007ffe0ff */
[----:B------:R1:W5:Y:S02]  /*0160*/  F2I.FTZ.U32.TRUNC.NTZ R9, R8 ;  /* 0x0000000800097305 */ /* 0x000364000021f000 */
[----:B-1----:R-:W-:Y:S02]  /*0170*/  HFMA2 R8, -RZ, RZ, 0, 0 ;  /* 0x00000000ff087431 */ /* 0x002fe400000001ff */
[----:B-----5:R-:W-:-:S04]  /*0180*/  IMAD.MOV R11, RZ, RZ, -R9 ;  /* 0x000000ffff0b7224 */ /* 0x020fc800078e0a09 */
[----:B------:R-:W-:-:S04]  /*0190*/  IMAD R11, R11, R6, RZ ;  /* 0x000000060b0b7224 */ /* 0x000fc800078e02ff */
[----:B0-234-:R-:W-:-:S07]  /*01a0*/  IMAD.HI.U32 R7, R9, R11, R8 ;  /* 0x0000000b09077227 */ /* 0x01dfce00078e0008 */
.L_x_8:
[----:B0-----:R-:W-:Y:S02]  /*01b0*/  IABS R8, R0 ;  /* 0x0000000000087213 */ /* 0x001fe40000000000 */
[----:B------:R-:W-:Y:S02]  /*01c0*/  IABS R9, R15 ;  /* 0x0000000f00097213 */ /* 0x000fe40000000000 */
[----:B------:R-:W-:Y:S01]  /*01d0*/  ISETP.GE.AND P2, PT, R15, RZ, PT ;  /* 0x000000ff0f00720c */ /* 0x000fe20003f46270 */
[----:B------:R-:W-:Y:S02]  /*01e0*/  IMAD.MOV R10, RZ, RZ, -R8 ;  /* 0x000000ffff0a7224 */ /* 0x000fe400078e0a08 */
[----:B------:R-:W-:-:S04]  /*01f0*/  IMAD.HI.U32 R8, R7, R9, RZ ;  /* 0x0000000907087227 */ /* 0x000fc800078e00ff */
[----:B------:R-:W-:Y:S01]  /*0200*/  IMAD R9, R8, R10, R9 ;  /* 0x0000000a08097224 */ /* 0x000fe200078e0209 */
[----:B------:R-:W-:-:S04]  /*0210*/  IABS R8, R0 ;  /* 0x0000000000087213 */ /* 0x000fc80000000000 */
[----:B------:R-:W-:-:S13]  /*0220*/  ISETP.GT.U32.AND P1, PT, R6, R9, PT ;  /* 0x000000090600720c */ /* 0x000fda0003f24070 */
[----:B------:R-:W-:-:S04]  /*0230*/  @!P1 IADD3 R9, PT, PT, R9, -R8, RZ ;  /* 0x8000000809099210 */ /* 0x000fc80007ffe0ff */
[----:B------:R-:W-:-:S13]  /*0240*/  ISETP.GT.U32.AND P1, PT, R6, R9, PT ;  /* 0x000000090600720c */ /* 0x000fda0003f24070 */
[----:B------:R-:W-:-:S05]  /*0250*/  @!P1 IMAD.IADD R9, R9, 0x1, -R8 ;  /* 0x0000000109099824 */ /* 0x000fca00078e0a08 */
[----:B------:R-:W-:-:S04]  /*0260*/  @!P2 IADD3 R9, PT, PT, -R9, RZ, RZ ;  /* 0x000000ff0909a210 */ /* 0x000fc80007ffe1ff */
[----:B------:R-:W-:Y:S01]  /*0270*/  SEL R19, R14, R9, !P0 ;  /* 0x000000090e137207 */ /* 0x000fe20004000000 */
[----:B------:R-:W-:-:S04]  /*0280*/  IMAD.WIDE R8, R15, 0x8, R2 ;  /* 0x000000080f087825 */ /* 0x000fc800078e0202 */
[----:B------:R-:W-:Y:S01]  /*0290*/  IMAD.WIDE R18, R19, 0x8, R4 ;  /* 0x0000000813127825 */ /* 0x000fe200078e0204 */
[----:B------:R-:W2:Y:S04]  /*02a0*/  LDG.E.64 R12, desc[UR6][R8.64] ;  /* 0x00000006080c7981 */ /* 0x000ea8000c1e1b00 */
[----:B------:R-:W2:Y:S02]  /*02b0*/  LDG.E.64 R10, desc[UR6][R18.64] ;  /* 0x00000006120a7981 */ /* 0x000ea4000c1e1b00 */
[----:B--2---:R-:W-:-:S04]  /*02c0*/  FMUL R17, R13, R11 ;  /* 0x0000000b0d117220 */ /* 0x004fc80000400000 */
[----:B------:R-:W-:-:S05]  /*02d0*/  FFMA R17, R12, R10, R17 ;  /* 0x0000000a0c117223 */ /* 0x000fca0000000011 */
[----:B------:R0:W-:Y:S04]  /*02e0*/  STG.E desc[UR6][R8.64], R17 ;  /* 0x0000001108007986 */ /* 0x0001e8000c101906 */
[----:B------:R-:W2:Y:S01]  /*02f0*/  LDG.E R10, desc[UR6][R18.64] ;  /* 0x00000006120a7981 */ /* 0x000ea2000c1e1900 */
[----:B------:R-:W-:-:S04]  /*0300*/  IADD3 R15, PT, PT, R16, R15, RZ ;  /* 0x0000000f100f7210 */ /* 0x000fc80007ffe0ff */
[----:B------:R-:W-:Y:S01]  /*0310*/  ISETP.GE.AND P1, PT, R15, UR5, PT ;  /* 0x000000050f007c0c */ /* 0x000fe2000bf26270 */
[----:B--2---:R-:W-:-:S04]  /*0320*/  FMUL R13, R13, R10 ;  /* 0x0000000a0d0d7220 */ /* 0x004fc80000400000 */
[----:B------:R-:W-:-:S05]  /*0330*/  FFMA R13, R12, R11, -R13 ;  /* 0x0000000b0c0d7223 */ /* 0x000fca000000080d */
[----:B------:R0:W-:Y:S03]  /*0340*/  STG.E desc[UR6][R8.64+0x4], R13 ;  /* 0x0000040d08007986 */ /* 0x0001e6000c101906 */
[----:B------:R-:W-:Y:S05]  /*0350*/  @!P1 BRA `(.L_x_8) ;  /* 0xfffffffc00949947 */ /* 0x000fea000383ffff */
[----:B------:R-:W-:Y:S05]  /*0360*/  EXIT ;  /* 0x000000000000794d */ /* 0x000fea0003800000 */
.L_x_9:
        /* <DEDUP_REMOVED lines=9> */
.L_x_27:


//--------------------- .text._Z13CorrectEnergyiiPf --------------------------
	.section	.text._Z13CorrectEnergyiiPf,"ax",@progbits
	.align	128
        .global         _Z13CorrectEnergyiiPf
        .type           _Z13CorrectEnergyiiPf,@function
        .size           _Z13CorrectEnergyiiPf,(.L_x_25 - _Z13CorrectEnergyiiPf)
        .other          _Z13CorrectEnergyiiPf,@"STO_CUDA_ENTRY STV_DEFAULT"
_Z13CorrectEnergyiiPf:
.text._Z13CorrectEnergyiiPf:
        /* <DEDUP_REMOVED lines=10> */
[----:B------:R-:W2:Y:S01]  /*00a0*/  LDCU UR5, c[0x0][0x384] ;  /* 0x00007080ff0577ac */ /* 0x000ea20008000800 */
[----:B------:R-:W3:Y:S01]  /*00b0*/  LDCU.64 UR6, c[0x0][0x358] ;  /* 0x00006b00ff0677ac */ /* 0x000ee20008000a00 */
[----:B------:R-:W4:Y:S01]  /*00c0*/  LDCU UR8, c[0x0][0x380] ;  /* 0x00007000ff0877ac */ /* 0x000f220008000800 */
[----:B-1----:R-:W-:Y:S01]  /*00d0*/  IMAD R2, R2, UR4, RZ ;  /* 0x0000000402027c24 */ /* 0x002fe2000f8e02ff */
[----:B--2---:R-:W-:-:S07]  /*00e0*/  I2FP.F32.S32 R3, UR5 ;  /* 0x0000000500037c45 */ /* 0x004fce0008201400 */
.L_x_12:
[----:B01----:R-:W-:-:S05]  /*00f0*/  IMAD.WIDE R6, R9, 0x4, R4 ;  /* 0x0000000409067825 */ /* 0x003fca00078e0204 */
[----:B---3--:R-:W2:Y:S01]  /*0100*/  LDG.E R0, desc[UR6][R6.64] ;  /* 0x0000000606007981 */ /* 0x008ea2000c1e1900 */
[----:B------:R-:W0:Y:S01]  /*0110*/  MUFU.RCP R8, R3 ;  /* 0x0000000300087308 */ /* 0x000e220000001000 */
[----:B------:R-:W-:Y:S01]  /*0120*/  IMAD.IADD R9, R2, 0x1, R9 ;  /* 0x0000000102097824 */ /* 0x000fe200078e0209 */
[----:B------:R-:W-:Y:S04]  /*0130*/  BSSY.RECONVERGENT B0, `(.L_x_10) ;  /* 0x000000c000007945 */ /* 0x000fe80003800200 */
[----:B----4-:R-:W-:Y:S01]  /*0140*/  ISETP.GE.AND P2, PT, R9, UR8, PT ;  /* 0x0000000809007c0c */ /* 0x010fe2000bf46270 */
[----:B0-----:R-:W-:-:S04]  /*0150*/  FFMA R11, -R3, R8, 1 ;  /* 0x3f800000030b7423 */ /* 0x001fc80000000108 */
[----:B------:R-:W-:Y:S01]  /*0160*/  FFMA R11, R8, R11, R8 ;  /* 0x0000000b080b7223 */ /* 0x000fe20000000008 */
[----:B--2---:R-:W0:Y:S03]  /*0170*/  FCHK P0, R0, R3 ;  /* 0x0000000300007302 */ /* 0x004e260000000000 */
[----:B------:R-:W-:-:S04]  /*0180*/  FFMA R8, R0, R11, RZ ;  /* 0x0000000b00087223 */ /* 0x000fc800000000ff */
[----:B------:R-:W-:-:S04]  /*0190*/  FFMA R10, -R3, R8, R0 ;  /* 0x00000008030a7223 */ /* 0x000fc80000000100 */
[----:B------:R-:W-:Y:S01]  /*01a0*/  FFMA R11, R11, R10, R8 ;  /* 0x0000000a0b0b7223 */ /* 0x000fe20000000008 */
[----:B0-----:R-:W-:Y:S06]  /*01b0*/  @!P0 BRA `(.L_x_11) ;  /* 0x00000000000c8947 */ /* 0x001fec0003800000 */
[----:B------:R-:W-:-:S07]  /*01c0*/  MOV R8, 0x1e0 ;  /* 0x000001e000087802 */ /* 0x000fce0000000f00 */
[----:B------:R-:W-:Y:S05]  /*01d0*/  CALL.REL.NOINC `($__internal_0_$__cuda_sm3x_div_rn_noftz_f32_slowpath) ;  /* 0x0000000000147944 */ /* 0x000fea0003c00000 */
[----:B------:R-:W-:-:S07]  /*01e0*/  IMAD.MOV.U32 R11, RZ, RZ, R0 ;  /* 0x000000ffff0b7224 */ /* 0x000fce00078e0000 */
.L_x_11:
[----:B------:R-:W-:Y:S05]  /*01f0*/  BSYNC.RECONVERGENT B0 ;  /* 0x0000000000007941 */ /* 0x000fea0003800200 */
.L_x_10:
[----:B------:R1:W-:Y:S01]  /*0200*/  STG.E desc[UR6][R6.64], R11 ;  /* 0x0000000b06007986 */ /* 0x0003e2000c101906 */
[----:B------:R-:W-:Y:S05]  /*0210*/  @!P2 BRA `(.L_x_12) ;  /* 0xfffffffc00b4a947 */ /* 0x000fea000383ffff */
[----:B------:R-:W-:Y:S05]  /*0220*/  EXIT ;  /* 0x000000000000794d */ /* 0x000fea0003800000 */
        .weak           $__internal_0_$__cuda_sm3x_div_rn_noftz_f32_slowpath
        .type           $__internal_0_$__cuda_sm3x_div_rn_noftz_f32_slowpath,@function
        .size           $__internal_0_$__cuda_sm3x_div_rn_noftz_f32_slowpath,(.L_x_25 - $__internal_0_$__cuda_sm3x_div_rn_noftz_f32_slowpath)
$__internal_0_$__cuda_sm3x_div_rn_noftz_f32_slowpath:
[--C-:B------:R-:W-:Y:S01]  /*0230*/  SHF.R.U32.HI R11, RZ, 0x17, R3.reuse ;  /* 0x00000017ff0b7819 */ /* 0x100fe20000011603 */
[----:B------:R-:W-:Y:S01]  /*0240*/  BSSY.RECONVERGENT B1, `(.L_x_13) ;  /* 0x0000064000017945 */ /* 0x000fe20003800200 */
[--C-:B------:R-:W-:Y:S01]  /*0250*/  SHF.R.U32.HI R10, RZ, 0x17, R0.reuse ;  /* 0x00000017ff0a7819 */ /* 0x100fe20000011600 */
[----:B------:R-:W-:Y:S01]  /*0260*/  IMAD.MOV.U32 R12, RZ, RZ, R0 ;  /* 0x000000ffff0c7224 */ /* 0x000fe200078e0000 */
[----:B------:R-:W-:Y:S01]  /*0270*/  LOP3.LUT R11, R11, 0xff, RZ, 0xc0, !PT ;  /* 0x000000ff0b0b7812 */ /* 0x000fe200078ec0ff */
[----:B------:R-:W-:Y:S01]  /*0280*/  IMAD.MOV.U32 R13, RZ, RZ, R3 ;  /* 0x000000ffff0d7224 */ /* 0x000fe200078e0003 */
[----:B------:R-:W-:-:S03]  /*0290*/  LOP3.LUT R16, R10, 0xff, RZ, 0xc0, !PT ;  /* 0x000000ff0a107812 */ /* 0x000fc600078ec0ff */
[----:B------:R-:W-:Y:S02]  /*02a0*/  VIADD R14, R11, 0xffffffff ;  /* 0xffffffff0b0e7836 */ /* 0x000fe40000000000 */
[----:B------:R-:W-:-:S03]  /*02b0*/  VIADD R15, R16, 0xffffffff ;  /* 0xffffffff100f7836 */ /* 0x000fc60000000000 */
[----:B------:R-:W-:-:S04]  /*02c0*/  ISETP.GT.U32.AND P0, PT, R14, 0xfd, PT ;  /* 0x000000fd0e00780c */ /* 0x000fc80003f04070 */
[----:B------:R-:W-:-:S13]  /*02d0*/  ISETP.GT.U32.OR P0, PT, R15, 0xfd, P0 ;  /* 0x000000fd0f00780c */ /* 0x000fda0000704470 */
[----:B------:R-:W-:Y:S01]  /*02e0*/  @!P0 IMAD.MOV.U32 R10, RZ, RZ, RZ ;  /* 0x000000ffff0a8224 */ /* 0x000fe200078e00ff */
[----:B------:R-:W-:Y:S06]  /*02f0*/  @!P0 BRA `(.L_x_14) ;  /* 0x00000000005c8947 */ /* 0x000fec0003800000 */
[----:B------:R-:W-:Y:S02]  /*0300*/  FSETP.GTU.FTZ.AND P1, PT, |R3|, +INF , PT ;  /* 0x7f8000000300780b */ /* 0x000fe40003f3c200 */
[----:B------:R-:W-:-:S04]  /*0310*/  FSETP.GTU.FTZ.AND P0, PT, |R0|, +INF , PT ;  /* 0x7f8000000000780b */ /* 0x000fc80003f1c200 */
[----:B------:R-:W-:-:S13]  /*0320*/  PLOP3.LUT P0, PT, P0, P1, PT, 0xf8, 0x8f ;  /* 0x00000000008f781c */ /* 0x000fda0000703f70 */
[----:B------:R-:W-:Y:S05]  /*0330*/  @P0 BRA `(.L_x_15) ;  /* 0x00000004004c0947 */ /* 0x000fea0003800000 */
[----:B------:R-:W-:-:S13]  /*0340*/  LOP3.LUT P0, RZ, R13, 0x7fffffff, R12, 0xc8, !PT ;  /* 0x7fffffff0dff7812 */ /* 0x000fda000780c80c */
[----:B------:R-:W-:Y:S05]  /*0350*/  @!P0 BRA `(.L_x_16) ;  /* 0x00000004003c8947 */ /* 0x000fea0003800000 */
[C---:B------:R-:W-:Y:S02]  /*0360*/  FSETP.NEU.FTZ.AND P3, PT, |R0|.reuse, +INF , PT ;  /* 0x7f8000000000780b */ /* 0x040fe40003f7d200 */
[----:B------:R-:W-:Y:S02]  /*0370*/  FSETP.NEU.FTZ.AND P1, PT, |R3|, +INF , PT ;  /* 0x7f8000000300780b */ /* 0x000fe40003f3d200 */
[----:B------:R-:W-:-:S11]  /*0380*/  FSETP.NEU.FTZ.AND P0, PT, |R0|, +INF , PT ;  /* 0x7f8000000000780b */ /* 0x000fd60003f1d200 */
[----:B------:R-:W-:Y:S05]  /*0390*/  @!P1 BRA !P3, `(.L_x_16) ;  /* 0x00000004002c9947 */ /* 0x000fea0005800000 */
[----:B------:R-:W-:-:S04]  /*03a0*/  LOP3.LUT P3, RZ, R12, 0x7fffffff, RZ, 0xc0, !PT ;  /* 0x7fffffff0cff7812 */ /* 0x000fc8000786c0ff */
[----:B------:R-:W-:-:S13]  /*03b0*/  PLOP3.LUT P1, PT, P1, P3, PT, 0x2f, 0xf2 ;  /* 0x0000000000f2781c */ /* 0x000fda0000f26577 */
[----:B------:R-:W-:Y:S05]  /*03c0*/  @P1 BRA `(.L_x_17) ;  /* 0x0000000400181947 */ /* 0x000fea0003800000 */
[----:B------:R-:W-:-:S04]  /*03d0*/  LOP3.LUT P1, RZ, R13, 0x7fffffff, RZ, 0xc0, !PT ;  /* 0x7fffffff0dff7812 */ /* 0x000fc8000782c0ff */
[----:B------:R-:W-:-:S13]  /*03e0*/  PLOP3.LUT P0, PT, P0, P1, PT, 0x2f, 0xf2 ;  /* 0x0000000000f2781c */ /* 0x000fda0000702577 */
[----:B------:R-:W-:Y:S05]  /*03f0*/  @P0 BRA `(.L_x_18) ;  /* 0x0000000400000947 */ /* 0x000fea0003800000 */
[----:B------:R-:W-:Y:S02]  /*0400*/  ISETP.GE.AND P0, PT, R15, RZ, PT ;  /* 0x000000ff0f00720c */ /* 0x000fe40003f06270 */
[----:B------:R-:W-:-:S11]  /*0410*/  ISETP.GE.AND P1, PT, R14, RZ, PT ;  /* 0x000000ff0e00720c */ /* 0x000fd60003f26270 */
[----:B------:R-:W-:Y:S02]  /*0420*/  @P0 IMAD.MOV.U32 R10, RZ, RZ, RZ ;  /* 0x000000ffff0a0224 */ /* 0x000fe400078e00ff */
[----:B------:R-:W-:Y:S01]  /*0430*/  @!P0 FFMA R12, R0, 1.84467440737095516160e+19, RZ ;  /* 0x5f800000000c8823 */ /* 0x000fe200000000ff */
[----:B------:R-:W-:Y:S02]  /*0440*/  @!P0 IMAD.MOV.U32 R10, RZ, RZ, -0x40 ;  /* 0xffffffc0ff0a8424 */ /* 0x000fe400078e00ff */
[----:B------:R-:W-:Y:S02]  /*0450*/  @!P1 FFMA R13, R3, 1.84467440737095516160e+19, RZ ;  /* 0x5f800000030d9823 */ /* 0x000fe400000000ff */
[----:B------:R-:W-:-:S07]  /*0460*/  @!P1 VIADD R10, R10, 0x40 ;  /* 0x000000400a0a9836 */ /* 0x000fce0000000000 */
.L_x_14:
[----:B------:R-:W-:Y:S01]  /*0470*/  LEA R0, R11, 0xc0800000, 0x17 ;  /* 0xc08000000b007811 */ /* 0x000fe200078eb8ff */
[----:B------:R-:W-:Y:S04]  /*0480*/  BSSY.RECONVERGENT B2, `(.L_x_19) ;  /* 0x0000036000027945 */ /* 0x000fe80003800200 */
[----:B------:R-:W-:Y:S02]  /*0490*/  IMAD.IADD R14, R13, 0x1, -R0 ;  /* 0x000000010d0e7824 */ /* 0x000fe400078e0a00 */
[----:B------:R-:W-:Y:S02]  /*04a0*/  VIADD R13, R16, 0xffffff81 ;  /* 0xffffff81100d7836 */ /* 0x000fe40000000000 */
[----:B------:R-:W0:Y:S01]  /*04b0*/  MUFU.RCP R15, R14 ;  /* 0x0000000e000f7308 */ /* 0x000e220000001000 */
[----:B------:R-:W-:Y:S01]  /*04c0*/  FADD.FTZ R17, -R14, -RZ ;  /* 0x800000ff0e117221 */ /* 0x000fe20000010100 */
[C---:B------:R-:W-:Y:S01]  /*04d0*/  IMAD R0, R13.reuse, -0x800000, R12 ;  /* 0xff8000000d007824 */ /* 0x040fe200078e020c */
[----:B------:R-:W-:-:S05]  /*04e0*/  IADD3 R13, PT, PT, R13, 0x7f, -R11 ;  /* 0x0000007f0d0d7810 */ /* 0x000fca0007ffe80b */
[----:B------:R-:W-:Y:S02]  /*04f0*/  IMAD.IADD R13, R13, 0x1, R10 ;  /* 0x000000010d0d7824 */ /* 0x000fe400078e020a */
[----:B0-----:R-:W-:-:S04]  /*0500*/  FFMA R16, R15, R17, 1 ;  /* 0x3f8000000f107423 */ /* 0x001fc80000000011 */
[----:B------:R-:W-:-:S04]  /*0510*/  FFMA R19, R15, R16, R15 ;  /* 0x000000100f137223 */ /* 0x000fc8000000000f */
[----:B------:R-:W-:-:S04]  /*0520*/  FFMA R12, R0, R19, RZ ;  /* 0x00000013000c7223 */ /* 0x000fc800000000ff */
[----:B------:R-:W-:-:S04]  /*0530*/  FFMA R15, R17, R12, R0 ;  /* 0x0000000c110f7223 */ /* 0x000fc80000000000 */
[----:B------:R-:W-:-:S04]  /*0540*/  FFMA R16, R19, R15, R12 ;  /* 0x0000000f13107223 */ /* 0x000fc8000000000c */
[----:B------:R-:W-:-:S04]  /*0550*/  FFMA R17, R17, R16, R0 ;  /* 0x0000001011117223 */ /* 0x000fc80000000000 */
[----:B------:R-:W-:-:S05]  /*0560*/  FFMA R0, R19, R17, R16 ;  /* 0x0000001113007223 */ /* 0x000fca0000000010 */
[----:B------:R-:W-:-:S04]  /*0570*/  SHF.R.U32.HI R11, RZ, 0x17, R0 ;  /* 0x00000017ff0b7819 */ /* 0x000fc80000011600 */
[----:B------:R-:W-:-:S05]  /*0580*/  LOP3.LUT R11, R11, 0xff, RZ, 0xc0, !PT ;  /* 0x000000ff0b0b7812 */ /* 0x000fca00078ec0ff */
[----:B------:R-:W-:-:S04]  /*0590*/  IMAD.IADD R14, R11, 0x1, R13 ;  /* 0x000000010b0e7824 */ /* 0x000fc800078e020d */
[----:B------:R-:W-:-:S05]  /*05a0*/  VIADD R10, R14, 0xffffffff ;  /* 0xffffffff0e0a7836 */ /* 0x000fca0000000000 */
[----:B------:R-:W-:-:S13]  /*05b0*/  ISETP.GE.U32.AND P0, PT, R10, 0xfe, PT ;  /* 0x000000fe0a00780c */ /* 0x000fda0003f06070 */
[----:B------:R-:W-:Y:S05]  /*05c0*/  @!P0 BRA `(.L_x_20) ;  /* 0x0000000000808947 */ /* 0x000fea0003800000 */
[----:B------:R-:W-:-:S13]  /*05d0*/  ISETP.GT.AND P0, PT, R14, 0xfe, PT ;  /* 0x000000fe0e00780c */ /* 0x000fda0003f04270 */
[----:B------:R-:W-:Y:S05]  /*05e0*/  @P0 BRA `(.L_x_21) ;  /* 0x00000000006c0947 */ /* 0x000fea0003800000 */
[----:B------:R-:W-:-:S13]  /*05f0*/  ISETP.GE.AND P0, PT, R14, 0x1, PT ;  /* 0x000000010e00780c */ /* 0x000fda0003f06270 */
[----:B------:R-:W-:Y:S05]  /*0600*/  @P0 BRA `(.L_x_22) ;  /* 0x0000000000740947 */ /* 0x000fea0003800000 */
[----:B------:R-:W-:Y:S02]  /*0610*/  ISETP.GE.AND P0, PT, R14, -0x18, PT ;  /* 0xffffffe80e00780c */ /* 0x000fe40003f06270 */
[----:B------:R-:W-:-:S11]  /*0620*/  LOP3.LUT R0, R0, 0x80000000, RZ, 0xc0, !PT ;  /* 0x8000000000007812 */ /* 0x000fd600078ec0ff */
[----:B------:R-:W-:Y:S05]  /*0630*/  @!P0 BRA `(.L_x_22) ;  /* 0x0000000000688947 */ /* 0x000fea0003800000 */
[CCC-:B------:R-:W-:Y:S01]  /*0640*/  FFMA.RZ R10, R19.reuse, R17.reuse, R16.reuse ;  /* 0x00000011130a7223 */ /* 0x1c0fe2000000c010 */
[C---:B------:R-:W-:Y:S02]  /*0650*/  VIADD R13, R14.reuse, 0x20 ;  /* 0x000000200e0d7836 */ /* 0x040fe40000000000 */
[CCC-:B------:R-:W-:Y:S01]  /*0660*/  FFMA.RM R11, R19.reuse, R17.reuse, R16.reuse ;  /* 0x00000011130b7223 */ /* 0x1c0fe20000004010 */
[----:B------:R-:W-:Y:S02]  /*0670*/  ISETP.NE.AND P3, PT, R14, RZ, PT ;  /* 0x000000ff0e00720c */ /* 0x000fe40003f65270 */
[----:B------:R-:W-:Y:S01]  /*0680*/  LOP3.LUT R12, R10, 0x7fffff, RZ, 0xc0, !PT ;  /* 0x007fffff0a0c7812 */ /* 0x000fe200078ec0ff */
[----:B------:R-:W-:Y:S01]  /*0690*/  FFMA.RP R10, R19, R17, R16 ;  /* 0x00000011130a7223 */ /* 0x000fe20000008010 */
[----:B------:R-:W-:Y:S01]  /*06a0*/  ISETP.NE.AND P1, PT, R14, RZ, PT ;  /* 0x000000ff0e00720c */ /* 0x000fe20003f25270 */
[----:B------:R-:W-:Y:S01]  /*06b0*/  IMAD.MOV R14, RZ, RZ, -R14 ;  /* 0x000000ffff0e7224 */ /* 0x000fe200078e0a0e */
[----:B------:R-:W-:-:S02]  /*06c0*/  LOP3.LUT R12, R12, 0x800000, RZ, 0xfc, !PT ;  /* 0x008000000c0c7812 */ /* 0x000fc400078efcff */
[----:B------:R-:W-:Y:S02]  /*06d0*/  FSETP.NEU.FTZ.AND P0, PT, R10, R11, PT ;  /* 0x0000000b0a00720b */ /* 0x000fe40003f1d000 */
[----:B------:R-:W-:Y:S02]  /*06e0*/  SHF.L.U32 R13, R12, R13, RZ ;  /* 0x0000000d0c0d7219 */ /* 0x000fe400000006ff */
[----:B------:R-:W-:Y:S02]  /*06f0*/  SEL R11, R14, RZ, P3 ;  /* 0x000000ff0e0b7207 */ /* 0x000fe40001800000 */
[----:B------:R-:W-:Y:S02]  /*0700*/  ISETP.NE.AND P1, PT, R13, RZ, P1 ;  /* 0x000000ff0d00720c */ /* 0x000fe40000f25270 */
[----:B------:R-:W-:Y:S02]  /*0710*/  SHF.R.U32.HI R11, RZ, R11, R12 ;  /* 0x0000000bff0b7219 */ /* 0x000fe4000001160c */
[----:B------:R-:W-:-:S02]  /*0720*/  PLOP3.LUT P0, PT, P0, P1, PT, 0xf8, 0x8f ;  /* 0x00000000008f781c */ /* 0x000fc40000703f70 */
[----:B------:R-:W-:Y:S02]  /*0730*/  SHF.R.U32.HI R13, RZ, 0x1, R11 ;  /* 0x00000001ff0d7819 */ /* 0x000fe4000001160b */
[----:B------:R-:W-:-:S04]  /*0740*/  SEL R10, RZ, 0x1, !P0 ;  /* 0x00000001ff0a7807 */ /* 0x000fc80004000000 */
[----:B------:R-:W-:-:S04]  /*0750*/  LOP3.LUT R10, R10, 0x1, R13, 0xf8, !PT ;  /* 0x000000010a0a7812 */ /* 0x000fc800078ef80d */
[----:B------:R-:W-:-:S05]  /*0760*/  LOP3.LUT R10, R10, R11, RZ, 0xc0, !PT ;  /* 0x0000000b0a0a7212 */ /* 0x000fca00078ec0ff */
[----:B------:R-:W-:-:S05]  /*0770*/  IMAD.IADD R13, R13, 0x1, R10 ;  /* 0x000000010d0d7824 */ /* 0x000fca00078e020a */
[----:B------:R-:W-:Y:S01]  /*0780*/  LOP3.LUT R0, R13, R0, RZ, 0xfc, !PT ;  /* 0x000000000d007212 */ /* 0x000fe200078efcff */
[----:B------:R-:W-:Y:S06]  /*0790*/  BRA `(.L_x_22) ;  /* 0x0000000000107947 */ /* 0x000fec0003800000 */
.L_x_21:
[----:B------:R-:W-:-:S04]  /*07a0*/  LOP3.LUT R0, R0, 0x80000000, RZ, 0xc0, !PT ;  /* 0x8000000000007812 */ /* 0x000fc800078ec0ff */
[----:B------:R-:W-:Y:S01]  /*07b0*/  LOP3.LUT R0, R0, 0x7f800000, RZ, 0xfc, !PT ;  /* 0x7f80000000007812 */ /* 0x000fe200078efcff */
[----:B------:R-:W-:Y:S06]  /*07c0*/  BRA `(.L_x_22) ;  /* 0x0000000000047947 */ /* 0x000fec0003800000 */
.L_x_20:
[----:B------:R-:W-:-:S07]  /*07d0*/  IMAD R0, R13, 0x800000, R0 ;  /* 0x008000000d007824 */ /* 0x000fce00078e0200 */
.L_x_22:
[----:B------:R-:W-:Y:S05]  /*07e0*/  BSYNC.RECONVERGENT B2 ;  /* 0x0000000000027941 */ /* 0x000fea0003800200 */
.L_x_19:
[----:B------:R-:W-:Y:S05]  /*07f0*/  BRA `(.L_x_23) ;  /* 0x0000000000207947 */ /* 0x000fea0003800000 */
.L_x_18:
[----:B------:R-:W-:-:S04]  /*0800*/  LOP3.LUT R0, R13, 0x80000000, R12, 0x48, !PT ;  /* 0x800000000d007812 */ /* 0x000fc800078e480c */
[----:B------:R-:W-:Y:S01]  /*0810*/  LOP3.LUT R0, R0, 0x7f800000, RZ, 0xfc, !PT ;  /* 0x7f80000000007812 */ /* 0x000fe200078efcff */
[----:B------:R-:W-:Y:S06]  /*0820*/  BRA `(.L_x_23) ;  /* 0x0000000000147947 */ /* 0x000fec0003800000 */
.L_x_17:
[----:B------:R-:W-:Y:S01]  /*0830*/  LOP3.LUT R0, R13, 0x80000000, R12, 0x48, !PT ;  /* 0x800000000d007812 */ /* 0x000fe200078e480c */
[----:B------:R-:W-:Y:S06]  /*0840*/  BRA `(.L_x_23) ;  /* 0x00000000000c7947 */ /* 0x000fec0003800000 */
.L_x_16:
[----:B------:R-:W0:Y:S01]  /*0850*/  MUFU.RSQ R0, -QNAN ;  /* 0xffc0000000007908 */ /* 0x000e220000001400 */
[----:B------:R-:W-:Y:S05]  /*0860*/  BRA `(.L_x_23) ;  /* 0x0000000000047947 */ /* 0x000fea0003800000 */
.L_x_15:
[----:B------:R-:W-:-:S07]  /*0870*/  FADD.FTZ R0, R0, R3 ;  /* 0x0000000300007221 */ /* 0x000fce0000010000 */
.L_x_23:
[----:B------:R-:W-:Y:S05]  /*0880*/  BSYNC.RECONVERGENT B1 ;  /* 0x0000000000017941 */ /* 0x000fea0003800200 */
.L_x_13:
[----:B------:R-:W-:Y:S02]  /*0890*/  IMAD.MOV.U32 R10, RZ, RZ, R8 ;  /* 0x000000ffff0a7224 */ /* 0x000fe400078e0008 */
[----:B------:R-:W-:-:S04]  /*08a0*/  IMAD.MOV.U32 R11, RZ, RZ, 0x0 ;  /* 0x00000000ff0b7424 */ /* 0x000fc800078e00ff */
[----:B0-----:R-:W-:Y:S05]  /*08b0*/  RET.REL.NODEC R10 `(_Z13CorrectEnergyiiPf) ;  /* 0xfffffff40ad07950 */ /* 0x001fea0003c3ffff */
.L_x_24:
        /* <DEDUP_REMOVED lines=12> */
.L_x_25:


//--------------------- .nv.shared.reserved.0     --------------------------
	.section	.nv.shared.reserved.0,"aw",@nobits
	.weak		__nv_reservedSMEM_offset_0_alias
	.size		__nv_reservedSMEM_offset_0_alias, 0, 64
	.other		__nv_reservedSMEM_offset_0_alias,@"STO_CUDA_RESERVED_SHARED STV_DEFAULT"
__nv_reservedSMEM_offset_0_alias:
	.zero		0
	.zero		64


//--------------------- .nv.constant0._Z8SumGridsiP6float2S0_iii --------------------------
	.section	.nv.constant0._Z8SumGridsiP6float2S0_iii,"a",@progbits
	.sectionflags	@""
	.align	4
.nv.constant0._Z8SumGridsiP6float2S0_iii:
	.zero		932


//--------------------- .nv.constant0._Z8ConjMultiP6float2S0_ii --------------------------
	.section	.nv.constant0._Z8ConjMultiP6float2S0_ii,"a",@progbits
	.sectionflags	@""
	.align	4
.nv.constant0._Z8ConjMultiP6float2S0_ii:
	.zero		928


//--------------------- .nv.constant0._Z13CorrectEnergyiiPf --------------------------
	.section	.nv.constant0._Z13CorrectEnergyiiPf,"a",@progbits
	.sectionflags	@""
	.align	4
.nv.constant0._Z13CorrectEnergyiiPf:
	.zero		912


//--------------------- SYMBOLS --------------------------

	.type		.nv.reservedSmem.offset0,@object
	.size		.nv.reservedSmem.offset0,0x4
